	.target	sm_90a

	.elftype	@"ET_EXEC"


//--------------------- .note.nv.tkinfo           --------------------------
	.section	.note.nv.tkinfo,"",@"SHT_NOTE"
	.sectionflags	@"SHF_NOTE_NV_TKINFO"
	.tkinfo
        /*0018*/ 	.word	0x00000002
        /*0030*/ 	.string	""
        /*0030*/ 	.string	"ptxas"
        /*0030*/ 	.string	"Cuda compilation tools, release 13.0, V13.0.88"
        /*0030*/ 	.string	"Build cuda_13.0.r13.0/compiler.36424714_0"
        /*0030*/ 	.string	"-arch sm_90a -m 64 "



//--------------------- .note.nv.cuinfo           --------------------------
	.section	.note.nv.cuinfo,"",@"SHT_NOTE"
	.sectionflags	@"SHF_NOTE_NV_CUINFO"
        /*0018*/ 	.short	0x0002
        /*001a*/ 	.short	0x005a
        /*001c*/ 	.short	0x0082
	.zero		2


//--------------------- .nv.info                  --------------------------
	.section	.nv.info,"",@"SHT_CUDA_INFO"
	.align	4


	//----- nvinfo : EIATTR_REGCOUNT
	.align		4
        /*0000*/ 	.byte	0x04, 0x2f
        /*0002*/ 	.short	(.L_15 - .L_14)
	.align		4
.L_14:
        /*0004*/ 	.word	index@(_ZN7cutlass13device_kernelINS_4gemm6kernel13GemmUniversalIN4cute5tupleIJiiiiEEENS1_10collective13CollectiveMmaINS1_34MainloopSm90TmaGmmaWarpSpecializedILi4ENS5_IJNS4_1CILi2EEESB_NSA_ILi1EEEEEENS1_32KernelTmaWarpSpecializedPingpongEEENS5_IJNSA_ILi64EEENSA_ILi128EEESH_EEENS_6half_tENS5_IJlSC_lEEESJ_SK_NS4_8TiledMMAINS4_8MMA_AtomIJNS4_4SM904GMMA26MMA_64x128x16_F32F16F16_SSILNSO_5MajorE0ELSQ_0ELNSO_7ScaleInE1ELSR_1EEEEEENS4_6LayoutINS5_IJSC_SC_SC_EEENS5_IJNSA_ILi0EEESW_SW_EEEEENS5_IJNS4_10UnderscoreESZ_SZ_EEEEENS4_23SM90_TMA_LOAD_MULTICASTENS4_14ComposedLayoutINS4_7SwizzleILi3ELi4ELi3EEENS4_18smem_ptr_flag_bitsILi16EEENSU_INS5_IJNSA_ILi8EEESG_EEENS5_IJSG_SC_EEEEEEEvNS4_8identityES12_S1C_vS1D_EENS_8epilogue10collective6detail29Sm90TmaWarpSpecializedAdapterINS1G_15DefaultEpilogueISJ_SK_SK_NS1F_6thread17LinearCombinationISJ_Li1EffLNS1K_9ScaleType4KindE0ELNS_15FloatRoundStyleE2ESJ_EENS1_15EpilogueDefaultEEEEEvvEEEEvNT_6ParamsE)
        /*0008*/ 	.word	0x000000a8


	//----- nvinfo : EIATTR_FRAME_SIZE
	.align		4
.L_15:
        /*000c*/ 	.byte	0x04, 0x11
        /*000e*/ 	.short	(.L_17 - .L_16)
	.align		4
.L_16:
        /*0010*/ 	.word	index@(_ZN7cutlass13device_kernelINS_4gemm6kernel13GemmUniversalIN4cute5tupleIJiiiiEEENS1_10collective13CollectiveMmaINS1_34MainloopSm90TmaGmmaWarpSpecializedILi4ENS5_IJNS4_1CILi2EEESB_NSA_ILi1EEEEEENS1_32KernelTmaWarpSpecializedPingpongEEENS5_IJNSA_ILi64EEENSA_ILi128EEESH_EEENS_6half_tENS5_IJlSC_lEEESJ_SK_NS4_8TiledMMAINS4_8MMA_AtomIJNS4_4SM904GMMA26MMA_64x128x16_F32F16F16_SSILNSO_5MajorE0ELSQ_0ELNSO_7ScaleInE1ELSR_1EEEEEENS4_6LayoutINS5_IJSC_SC_SC_EEENS5_IJNSA_ILi0EEESW_SW_EEEEENS5_IJNS4_10UnderscoreESZ_SZ_EEEEENS4_23SM90_TMA_LOAD_MULTICASTENS4_14ComposedLayoutINS4_7SwizzleILi3ELi4ELi3EEENS4_18smem_ptr_flag_bitsILi16EEENSU_INS5_IJNSA_ILi8EEESG_EEENS5_IJSG_SC_EEEEEEEvNS4_8identityES12_S1C_vS1D_EENS_8epilogue10collective6detail29Sm90TmaWarpSpecializedAdapterINS1G_15DefaultEpilogueISJ_SK_SK_NS1F_6thread17LinearCombinationISJ_Li1EffLNS1K_9ScaleType4KindE0ELNS_15FloatRoundStyleE2ESJ_EENS1_15EpilogueDefaultEEEEEvvEEEEvNT_6ParamsE)
        /*0014*/ 	.word	0x00000000


	//----- nvinfo : EIATTR_MIN_STACK_SIZE
	.align		4
.L_17:
        /*0018*/ 	.byte	0x04, 0x12
        /*001a*/ 	.short	(.L_19 - .L_18)
	.align		4
.L_18:
        /*001c*/ 	.word	index@(_ZN7cutlass13device_kernelINS_4gemm6kernel13GemmUniversalIN4cute5tupleIJiiiiEEENS1_10collective13CollectiveMmaINS1_34MainloopSm90TmaGmmaWarpSpecializedILi4ENS5_IJNS4_1CILi2EEESB_NSA_ILi1EEEEEENS1_32KernelTmaWarpSpecializedPingpongEEENS5_IJNSA_ILi64EEENSA_ILi128EEESH_EEENS_6half_tENS5_IJlSC_lEEESJ_SK_NS4_8TiledMMAINS4_8MMA_AtomIJNS4_4SM904GMMA26MMA_64x128x16_F32F16F16_SSILNSO_5MajorE0ELSQ_0ELNSO_7ScaleInE1ELSR_1EEEEEENS4_6LayoutINS5_IJSC_SC_SC_EEENS5_IJNSA_ILi0EEESW_SW_EEEEENS5_IJNS4_10UnderscoreESZ_SZ_EEEEENS4_23SM90_TMA_LOAD_MULTICASTENS4_14ComposedLayoutINS4_7SwizzleILi3ELi4ELi3EEENS4_18smem_ptr_flag_bitsILi16EEENSU_INS5_IJNSA_ILi8EEESG_EEENS5_IJSG_SC_EEEEEEEvNS4_8identityES12_S1C_vS1D_EENS_8epilogue10collective6detail29Sm90TmaWarpSpecializedAdapterINS1G_15DefaultEpilogueISJ_SK_SK_NS1F_6thread17LinearCombinationISJ_Li1EffLNS1K_9ScaleType4KindE0ELNS_15FloatRoundStyleE2ESJ_EENS1_15EpilogueDefaultEEEEEvvEEEEvNT_6ParamsE)
        /*0020*/ 	.word	0x00000000
.L_19:


//--------------------- .nv.compat                --------------------------
	.section	.nv.compat,"",@"SHT_CUDA_COMPAT_INFO"
	.align	4
        /*0000*/ 	.byte	0x02, 0x09, 0x01, 0x00, 0x02, 0x02, 0x04, 0x00, 0x02, 0x05, 0x05, 0x00, 0x03, 0x07, 0x01, 0x01
        /*0010*/ 	.byte	0x02, 0x03, 0x01, 0x00, 0x02, 0x06, 0x01, 0x00, 0x04, 0x0b, 0x08, 0x00, 0x00, 0x00, 0x00, 0x00
        /*0020*/ 	.byte	0x00, 0x00, 0x00, 0x00


//--------------------- .nv.info._ZN7cutlass13device_kernelINS_4gemm6kernel13GemmUniversalIN4cute5tupleIJiiiiEEENS1_10collective13CollectiveMmaINS1_34MainloopSm90TmaGmmaWarpSpecializedILi4ENS5_IJNS4_1CILi2EEESB_NSA_ILi1EEEEEENS1_32KernelTmaWarpSpecializedPingpongEEENS5_IJNSA_ILi64EEENSA_ILi128EEESH_EEENS_6half_tENS5_IJlSC_lEEESJ_SK_NS4_8TiledMMAINS4_8MMA_AtomIJNS4_4SM904GMMA26MMA_64x128x16_F32F16F16_SSILNSO_5MajorE0ELSQ_0ELNSO_7ScaleInE1ELSR_1EEEEEENS4_6LayoutINS5_IJSC_SC_SC_EEENS5_IJNSA_ILi0EEESW_SW_EEEEENS5_IJNS4_10UnderscoreESZ_SZ_EEEEENS4_23SM90_TMA_LOAD_MULTICASTENS4_14ComposedLayoutINS4_7SwizzleILi3ELi4ELi3EEENS4_18smem_ptr_flag_bitsILi16EEENSU_INS5_IJNSA_ILi8EEESG_EEENS5_IJSG_SC_EEEEEEEvNS4_8identityES12_S1C_vS1D_EENS_8epilogue10collective6detail29Sm90TmaWarpSpecializedAdapterINS1G_15DefaultEpilogueISJ_SK_SK_NS1F_6thread17LinearCombinationISJ_Li1EffLNS1K_9ScaleType4KindE0ELNS_15FloatRoundStyleE2ESJ_EENS1_15EpilogueDefaultEEEEEvvEEEEvNT_6ParamsE --------------------------
	.section	.nv.info._ZN7cutlass13device_kernelINS_4gemm6kernel13GemmUniversalIN4cute5tupleIJiiiiEEENS1_10collective13CollectiveMmaINS1_34MainloopSm90TmaGmmaWarpSpecializedILi4ENS5_IJNS4_1CILi2EEESB_NSA_ILi1EEEEEENS1_32KernelTmaWarpSpecializedPingpongEEENS5_IJNSA_ILi64EEENSA_ILi128EEESH_EEENS_6half_tENS5_IJlSC_lEEESJ_SK_NS4_8TiledMMAINS4_8MMA_AtomIJNS4_4SM904GMMA26MMA_64x128x16_F32F16F16_SSILNSO_5MajorE0ELSQ_0ELNSO_7ScaleInE1ELSR_1EEEEEENS4_6LayoutINS5_IJSC_SC_SC_EEENS5_IJNSA_ILi0EEESW_SW_EEEEENS5_IJNS4_10UnderscoreESZ_SZ_EEEEENS4_23SM90_TMA_LOAD_MULTICASTENS4_14ComposedLayoutINS4_7SwizzleILi3ELi4ELi3EEENS4_18smem_ptr_flag_bitsILi16EEENSU_INS5_IJNSA_ILi8EEESG_EEENS5_IJSG_SC_EEEEEEEvNS4_8identityES12_S1C_vS1D_EENS_8epilogue10collective6detail29Sm90TmaWarpSpecializedAdapterINS1G_15DefaultEpilogueISJ_SK_SK_NS1F_6thread17LinearCombinationISJ_Li1EffLNS1K_9ScaleType4KindE0ELNS_15FloatRoundStyleE2ESJ_EENS1_15EpilogueDefaultEEEEEvvEEEEvNT_6ParamsE,"",@"SHT_CUDA_INFO"
	.sectionflags	@""
	.align	4


	//----- nvinfo : EIATTR_CUDA_API_VERSION
	.align		4
        /*0000*/ 	.byte	0x04, 0x37
        /*0002*/ 	.short	(.L_21 - .L_20)
.L_20:
        /*0004*/ 	.word	0x00000082


	//----- nvinfo : EIATTR_KPARAM_INFO
	.align		4
.L_21:
        /*0008*/ 	.byte	0x04, 0x17
        /*000a*/ 	.short	(.L_23 - .L_22)
.L_22:
        /*000c*/ 	.word	0x00000000
        /*0010*/ 	.short	0x0000
        /*0012*/ 	.short	0x0070
        /*0014*/ 	.byte	0x00, 0xf0, 0x01, 0x10


	//----- nvinfo : EIATTR_SPARSE_MMA_MASK
	.align		4
.L_23:
        /*0018*/ 	.byte	0x03, 0x50
        /*001a*/ 	.short	0x0000


	//----- nvinfo : EIATTR_MAXREG_COUNT
	.align		4
        /*001c*/ 	.byte	0x03, 0x1b
        /*001e*/ 	.short	0x00a8


	//----- nvinfo : EIATTR_NUM_BARRIERS
	.align		4
        /*0020*/ 	.byte	0x02, 0x4c
        /*0022*/ 	.byte	0x01
	.zero		1


	//----- nvinfo : EIATTR_EXTERNS
	.align		4
        /*0024*/ 	.byte	0x04, 0x0f
        /*0026*/ 	.short	(.L_25 - .L_24)


	//   ....[0]....
	.align		4
.L_24:
        /*0028*/ 	.word	index@(__assertfail)


	//----- nvinfo : EIATTR_MERCURY_ISA_VERSION
	.align		4
.L_25:
        /*002c*/ 	.byte	0x03, 0x5f
        /*002e*/ 	.short	0x0101


	//----- nvinfo : EIATTR_INT_WARP_WIDE_INSTR_OFFSETS
	.align		4
        /*0030*/ 	.byte	0x04, 0x31
        /*0032*/ 	.short	(.L_27 - .L_26)


	//   ....[0]....
.L_26:
        /*0034*/ 	.word	0x000005c0


	//   ....[1]....
        /*0038*/ 	.word	0x00000610


	//   ....[2]....
        /*003c*/ 	.word	0x000006a0


	//   ....[3]....
        /*0040*/ 	.word	0x000006b0


	//   ....[4]....
        /*0044*/ 	.word	0x000006d0


	//   ....[5]....
        /*0048*/ 	.word	0x000006f0


	//   ....[6]....
        /*004c*/ 	.word	0x000007f0


	//   ....[7]....
        /*0050*/ 	.word	0x00000800


	//   ....[8]....
        /*0054*/ 	.word	0x000025a0


	//----- nvinfo : EIATTR_COOP_GROUP_MASK_REGIDS
	.align		4
.L_27:
        /*0058*/ 	.byte	0x04, 0x29
        /*005a*/ 	.short	(.L_29 - .L_28)


	//   ....[0]....
.L_28:
        /*005c*/ 	.word	0xffffffff


	//   ....[1]....
        /*0060*/ 	.word	0xffffffff


	//   ....[2]....
        /*0064*/ 	.word	0xffffffff


	//   ....[3]....
        /*0068*/ 	.word	0xffffffff


	//   ....[4]....
        /*006c*/ 	.word	0xffffffff


	//   ....[5]....
        /*0070*/ 	.word	0xffffffff


	//   ....[6]....
        /*0074*/ 	.word	0xffffffff


	//----- nvinfo : EIATTR_COOP_GROUP_INSTR_OFFSETS
	.align		4
.L_29:
        /*0078*/ 	.byte	0x04, 0x28
        /*007a*/ 	.short	(.L_31 - .L_30)


	//   ....[0]....
.L_30:
        /*007c*/ 	.word	0x00000060


	//   ....[1]....
        /*0080*/ 	.word	0x00000080


	//   ....[2]....
        /*0084*/ 	.word	0x00000180


	//   ....[3]....
        /*0088*/ 	.word	0x000003a0


	//   ....[4]....
        /*008c*/ 	.word	0x000003e0


	//   ....[5]....
        /*0090*/ 	.word	0x000004c0


	//   ....[6]....
        /*0094*/ 	.word	0x00000980


	//----- nvinfo : EIATTR_REG_RECONFIG
	.align		4
.L_31:
        /*0098*/ 	.byte	0x01, 0x54
	.zero		2


	//----- nvinfo : EIATTR_SYSCALL_OFFSETS
	.align		4
        /*009c*/ 	.byte	0x04, 0x46
        /*009e*/ 	.short	(.L_33 - .L_32)


	//   ....[0]....
.L_32:
        /*00a0*/ 	.word	0x000019b0


	//----- nvinfo : EIATTR_MBARRIER_INSTR_OFFSETS
	.align		4
.L_33:
        /*00a4*/ 	.byte	0x04, 0x39
        /*00a6*/ 	.short	(.L_35 - .L_34)


	//   ....[0]....
.L_34:
        /*00a8*/ 	.word	0x00000300
        /*00ac*/ 	.word	0x000000ff
        /*00b0*/ 	.word	0x00000000
        /*00b4*/ 	.short	0x0100
        /*00b6*/ 	.byte	0x07
	.zero		1


	//   ....[1]....
        /*00b8*/ 	.word	0x00000310
        /*00bc*/ 	.word	0x000000ff
        /*00c0*/ 	.word	0x00000020
        /*00c4*/ 	.short	0x0100
        /*00c6*/ 	.byte	0x07
	.zero		1


	//   ....[2]....
        /*00c8*/ 	.word	0x00000320
        /*00cc*/ 	.word	0x000000ff
        /*00d0*/ 	.word	0x00000008
        /*00d4*/ 	.short	0x0100
        /*00d6*/ 	.byte	0x07
	.zero		1


	//   ....[3]....
        /*00d8*/ 	.word	0x00000330
        /*00dc*/ 	.word	0x000000ff
        /*00e0*/ 	.word	0x00000028
        /*00e4*/ 	.short	0x0100
        /*00e6*/ 	.byte	0x07
	.zero		1


	//   ....[4]....
        /*00e8*/ 	.word	0x00000340
        /*00ec*/ 	.word	0x000000ff
        /*00f0*/ 	.word	0x00000010
        /*00f4*/ 	.short	0x0100
        /*00f6*/ 	.byte	0x07
	.zero		1


	//   ....[5]....
        /*00f8*/ 	.word	0x00000350
        /*00fc*/ 	.word	0x000000ff
        /*0100*/ 	.word	0x00000030
        /*0104*/ 	.short	0x0100
        /*0106*/ 	.byte	0x07
	.zero		1


	//   ....[6]....
        /*0108*/ 	.word	0x00000360
        /*010c*/ 	.word	0x000000ff
        /*0110*/ 	.word	0x00000018
        /*0114*/ 	.short	0x0100
        /*0116*/ 	.byte	0x07
	.zero		1


	//   ....[7]....
        /*0118*/ 	.word	0x00000370
        /*011c*/ 	.word	0x000000ff
        /*0120*/ 	.word	0x00000038
        /*0124*/ 	.short	0x0100
        /*0126*/ 	.byte	0x07
	.zero		1


	//   ....[8]....
        /*0128*/ 	.word	0x00000840
        /*012c*/ 	.word	0x000000ff
        /*0130*/ 	.word	0x00000070
        /*0134*/ 	.short	0x0100
        /*0136*/ 	.byte	0x0c
	.zero		1


	//   ....[9]....
        /*0138*/ 	.word	0x00000890
        /*013c*/ 	.word	0x000000ff
        /*0140*/ 	.word	0x00000078
        /*0144*/ 	.short	0x0100
        /*0146*/ 	.byte	0x0c
	.zero		1


	//   ....[10]....
        /*0148*/ 	.word	0x000008c0
        /*014c*/ 	.word	0x000000ff
        /*0150*/ 	.word	0x00000050
        /*0154*/ 	.short	0x0100
        /*0156*/ 	.byte	0x0d
	.zero		1


	//   ....[11]....
        /*0158*/ 	.word	0x00000910
        /*015c*/ 	.word	0x000000ff
        /*0160*/ 	.word	0x00000058
        /*0164*/ 	.short	0x0100
        /*0166*/ 	.byte	0x0d
	.zero		1


	//   ....[12]....
        /*0168*/ 	.word	0x00000920
        /*016c*/ 	.word	0x000000ff
        /*0170*/ 	.word	0x00000060
        /*0174*/ 	.short	0x0100
        /*0176*/ 	.byte	0x0d
	.zero		1


	//   ....[13]....
        /*0178*/ 	.word	0x00000930
        /*017c*/ 	.word	0x000000ff
        /*0180*/ 	.word	0x00000068
        /*0184*/ 	.short	0x0100
        /*0186*/ 	.byte	0x0d
	.zero		1


	//   ....[14]....
        /*0188*/ 	.word	0x00001870
        /*018c*/ 	.word	0x00000061
        /*0190*/ 	.word	0xfffffff8
        /*0194*/ 	.short	0x010a
        /*0196*/ 	.byte	0x3f
	.zero		1


	//   ....[15]....
        /*0198*/ 	.word	0x00001a40
        /*019c*/ 	.word	0x00000003
        /*01a0*/ 	.word	0x00000000
        /*01a4*/ 	.short	0x010a
        /*01a6*/ 	.byte	0x3f
	.zero		1


	//   ....[16]....
        /*01a8*/ 	.word	0x00001aa0
        /*01ac*/ 	.word	0x00000003
        /*01b0*/ 	.word	0x00000000
        /*01b4*/ 	.short	0x010a
        /*01b6*/ 	.byte	0x3f
	.zero		1


	//   ....[17]....
        /*01b8*/ 	.word	0x00001fc0
        /*01bc*/ 	.word	0x000000ff
        /*01c0*/ 	.word	0x00000000
        /*01c4*/ 	.short	0x010a
        /*01c6*/ 	.byte	0x04
	.zero		1


	//   ....[18]....
        /*01c8*/ 	.word	0x00002000
        /*01cc*/ 	.word	0x000000ff
        /*01d0*/ 	.word	0x00000000
        /*01d4*/ 	.short	0x010a
        /*01d6*/ 	.byte	0x04
	.zero		1


	//   ....[19]....
        /*01d8*/ 	.word	0x00002430
        /*01dc*/ 	.word	0x00000005
        /*01e0*/ 	.word	0x00000000
        /*01e4*/ 	.short	0x0101
        /*01e6*/ 	.byte	0x3f
	.zero		1


	//   ....[20]....
        /*01e8*/ 	.word	0x00002530
        /*01ec*/ 	.word	0x00000065
        /*01f0*/ 	.word	0x00000000
        /*01f4*/ 	.short	0x0101
        /*01f6*/ 	.byte	0x32
	.zero		1


	//   ....[21]....
        /*01f8*/ 	.word	0x00002620
        /*01fc*/ 	.word	0x00000003
        /*0200*/ 	.word	0x00000000
        /*0204*/ 	.short	0x0101
        /*0206*/ 	.byte	0x3f
	.zero		1


	//   ....[22]....
        /*0208*/ 	.word	0x00002680
        /*020c*/ 	.word	0x00000061
        /*0210*/ 	.word	0x00000008
        /*0214*/ 	.short	0x010a
        /*0216*/ 	.byte	0x3f
	.zero		1


	//   ....[23]....
        /*0218*/ 	.word	0x00006780
        /*021c*/ 	.word	0x00000062
        /*0220*/ 	.word	0x00000000
        /*0224*/ 	.short	0x0101
        /*0226*/ 	.byte	0x32
	.zero		1


	//   ....[24]....
        /*0228*/ 	.word	0x000072b0
        /*022c*/ 	.word	0x00000007
        /*0230*/ 	.word	0x00000020
        /*0234*/ 	.short	0x010a
        /*0236*/ 	.byte	0x3f
	.zero		1


	//   ....[25]....
        /*0238*/ 	.word	0x00007750
        /*023c*/ 	.word	0x00000002
        /*0240*/ 	.word	0x00000078
        /*0244*/ 	.short	0x0101
        /*0246*/ 	.byte	0x3f
	.zero		1


	//   ....[26]....
        /*0248*/ 	.word	0x00007ed0
        /*024c*/ 	.word	0x00000005
        /*0250*/ 	.word	0x00000000
        /*0254*/ 	.short	0x010a
        /*0256*/ 	.byte	0x3f
	.zero		1


	//   ....[27]....
        /*0258*/ 	.word	0x00007f50
        /*025c*/ 	.word	0x00000007
        /*0260*/ 	.word	0x00000000
        /*0264*/ 	.short	0x010a
        /*0266*/ 	.byte	0x3f
	.zero		1


	//   ....[28]....
        /*0268*/ 	.word	0x00007fe0
        /*026c*/ 	.word	0x00000006
        /*0270*/ 	.word	0x00000000
        /*0274*/ 	.short	0x010a
        /*0276*/ 	.byte	0x3f
	.zero		1


	//   ....[29]....
        /*0278*/ 	.word	0x00008070
        /*027c*/ 	.word	0x00000003
        /*0280*/ 	.word	0x00000000
        /*0284*/ 	.short	0x010a
        /*0286*/ 	.byte	0x3f
	.zero		1


	//   ....[30]....
        /*0288*/ 	.word	0x000080d0
        /*028c*/ 	.word	0x00000061
        /*0290*/ 	.word	0xfffffff8
        /*0294*/ 	.short	0x010a
        /*0296*/ 	.byte	0x3f
	.zero		1


	//   ....[31]....
        /*0298*/ 	.word	0x00008120
        /*029c*/ 	.word	0x00000003
        /*02a0*/ 	.word	0x00000000
        /*02a4*/ 	.short	0x010a
        /*02a6*/ 	.byte	0x3f
	.zero		1


	//   ....[32]....
        /*02a8*/ 	.word	0x00008180
        /*02ac*/ 	.word	0x00000005
        /*02b0*/ 	.word	0x00000000
        /*02b4*/ 	.short	0x010a
        /*02b6*/ 	.byte	0x3f
	.zero		1


	//   ....[33]....
        /*02b8*/ 	.word	0x000081d0
        /*02bc*/ 	.word	0x00000061
        /*02c0*/ 	.word	0x00000008
        /*02c4*/ 	.short	0x010a
        /*02c6*/ 	.byte	0x3f
	.zero		1


	//   ....[34]....
        /*02c8*/ 	.word	0x000082a0
        /*02cc*/ 	.word	0x00000007
        /*02d0*/ 	.word	0x00000020
        /*02d4*/ 	.short	0x010a
        /*02d6*/ 	.byte	0x3f
	.zero		1


	//   ....[35]....
        /*02d8*/ 	.word	0x00008370
        /*02dc*/ 	.word	0x00000005
        /*02e0*/ 	.word	0x00000000
        /*02e4*/ 	.short	0x010a
        /*02e6*/ 	.byte	0x3f
	.zero		1


	//   ....[36]....
        /*02e8*/ 	.word	0x000083c0
        /*02ec*/ 	.word	0x00000007
        /*02f0*/ 	.word	0x00000000
        /*02f4*/ 	.short	0x010a
        /*02f6*/ 	.byte	0x3f
	.zero		1


	//   ....[37]....
        /*02f8*/ 	.word	0x00008410
        /*02fc*/ 	.word	0x00000006
        /*0300*/ 	.word	0x00000000
        /*0304*/ 	.short	0x010a
        /*0306*/ 	.byte	0x3f
	.zero		1


	//----- nvinfo : EIATTR_NUM_MBARRIERS
	.align		4
.L_35:
        /*0308*/ 	.byte	0x03, 0x38
        /*030a*/ 	.short	0x000e


	//----- nvinfo : EIATTR_EXIT_INSTR_OFFSETS
	.align		4
        /*030c*/ 	.byte	0x04, 0x1c
        /*030e*/ 	.short	(.L_37 - .L_36)


	//   ....[0]....
.L_36:
        /*0310*/ 	.word	0x00001490


	//   ....[1]....
        /*0314*/ 	.word	0x000014f0


	//   ....[2]....
        /*0318*/ 	.word	0x00006ec0


	//   ....[3]....
        /*031c*/ 	.word	0x00006ef0


	//   ....[4]....
        /*0320*/ 	.word	0x000080c0


	//----- nvinfo : EIATTR_MAX_THREADS
	.align		4
.L_37:
        /*0324*/ 	.byte	0x04, 0x05
        /*0326*/ 	.short	(.L_39 - .L_38)
.L_38:
        /*0328*/ 	.word	0x00000180
        /*032c*/ 	.word	0x00000001
        /*0330*/ 	.word	0x00000001


	//----- nvinfo : EIATTR_CRS_STACK_SIZE
	.align		4
.L_39:
        /*0334*/ 	.byte	0x04, 0x1e
        /*0336*/ 	.short	(.L_41 - .L_40)
.L_40:
        /*0338*/ 	.word	0x00000000


	//----- nvinfo : EIATTR_CBANK_PARAM_SIZE
	.align		4
.L_41:
        /*033c*/ 	.byte	0x03, 0x19
        /*033e*/ 	.short	0x0470


	//----- nvinfo : EIATTR_PARAM_CBANK
	.align		4
        /*0340*/ 	.byte	0x04, 0x0a
        /*0342*/ 	.short	(.L_43 - .L_42)
	.align		4
.L_42:
        /*0344*/ 	.word	index@(.nv.constant0._ZN7cutlass13device_kernelINS_4gemm6kernel13GemmUniversalIN4cute5tupleIJiiiiEEENS1_10collective13CollectiveMmaINS1_34MainloopSm90TmaGmmaWarpSpecializedILi4ENS5_IJNS4_1CILi2EEESB_NSA_ILi1EEEEEENS1_32KernelTmaWarpSpecializedPingpongEEENS5_IJNSA_ILi64EEENSA_ILi128EEESH_EEENS_6half_tENS5_IJlSC_lEEESJ_SK_NS4_8TiledMMAINS4_8MMA_AtomIJNS4_4SM904GMMA26MMA_64x128x16_F32F16F16_SSILNSO_5MajorE0ELSQ_0ELNSO_7ScaleInE1ELSR_1EEEEEENS4_6LayoutINS5_IJSC_SC_SC_EEENS5_IJNSA_ILi0EEESW_SW_EEEEENS5_IJNS4_10UnderscoreESZ_SZ_EEEEENS4_23SM90_TMA_LOAD_MULTICASTENS4_14ComposedLayoutINS4_7SwizzleILi3ELi4ELi3EEENS4_18smem_ptr_flag_bitsILi16EEENSU_INS5_IJNSA_ILi8EEESG_EEENS5_IJSG_SC_EEEEEEEvNS4_8identityES12_S1C_vS1D_EENS_8epilogue10collective6detail29Sm90TmaWarpSpecializedAdapterINS1G_15DefaultEpilogueISJ_SK_SK_NS1F_6thread17LinearCombinationISJ_Li1EffLNS1K_9ScaleType4KindE0ELNS_15FloatRoundStyleE2ESJ_EENS1_15EpilogueDefaultEEEEEvvEEEEvNT_6ParamsE)
        /*0348*/ 	.short	0x0210
        /*034a*/ 	.short	0x0470


	//----- nvinfo : EIATTR_SW_WAR
	.align		4
.L_43:
        /*034c*/ 	.byte	0x04, 0x36
        /*034e*/ 	.short	(.L_45 - .L_44)
.L_44:
        /*0350*/ 	.word	0x00000008
.L_45:


//--------------------- .nv.callgraph             --------------------------
	.section	.nv.callgraph,"",@"SHT_CUDA_CALLGRAPH"
	.align	4
	.sectionentsize	8
	.align		4
        /*0000*/ 	.word	0x00000000
	.align		4
        /*0004*/ 	.word	0xffffffff
	.align		4
        /*0008*/ 	.word	index@(_ZN7cutlass13device_kernelINS_4gemm6kernel13GemmUniversalIN4cute5tupleIJiiiiEEENS1_10collective13CollectiveMmaINS1_34MainloopSm90TmaGmmaWarpSpecializedILi4ENS5_IJNS4_1CILi2EEESB_NSA_ILi1EEEEEENS1_32KernelTmaWarpSpecializedPingpongEEENS5_IJNSA_ILi64EEENSA_ILi128EEESH_EEENS_6half_tENS5_IJlSC_lEEESJ_SK_NS4_8TiledMMAINS4_8MMA_AtomIJNS4_4SM904GMMA26MMA_64x128x16_F32F16F16_SSILNSO_5MajorE0ELSQ_0ELNSO_7ScaleInE1ELSR_1EEEEEENS4_6LayoutINS5_IJSC_SC_SC_EEENS5_IJNSA_ILi0EEESW_SW_EEEEENS5_IJNS4_10UnderscoreESZ_SZ_EEEEENS4_23SM90_TMA_LOAD_MULTICASTENS4_14ComposedLayoutINS4_7SwizzleILi3ELi4ELi3EEENS4_18smem_ptr_flag_bitsILi16EEENSU_INS5_IJNSA_ILi8EEESG_EEENS5_IJSG_SC_EEEEEEEvNS4_8identityES12_S1C_vS1D_EENS_8epilogue10collective6detail29Sm90TmaWarpSpecializedAdapterINS1G_15DefaultEpilogueISJ_SK_SK_NS1F_6thread17LinearCombinationISJ_Li1EffLNS1K_9ScaleType4KindE0ELNS_15FloatRoundStyleE2ESJ_EENS1_15EpilogueDefaultEEEEEvvEEEEvNT_6ParamsE)
	.align		4
        /*000c*/ 	.word	index@(__assertfail)
	.align		4
        /*0010*/ 	.word	0x00000000
	.align		4
        /*0014*/ 	.word	0xfffffffe
	.align		4
        /*0018*/ 	.word	0x00000000
	.align		4
        /*001c*/ 	.word	0xfffffffd
	.align		4
        /*0020*/ 	.word	0x00000000
	.align		4
        /*0024*/ 	.word	0xfffffffc


//--------------------- .nv.constant4             --------------------------
	.section	.nv.constant4,"a",@progbits
	.align	8
	.align		8
.nv.constant4:
        /*0000*/ 	.dword	__assertfail
	.align		8
        /*0008*/ 	.dword	__unnamed_1
	.align		8
        /*0010*/ 	.dword	_ZN39_INTERNAL_b274ff64_4_k_cu_a523b39e_34804cuda3std3__45__cpo5beginE
	.align		8
        /*0018*/ 	.dword	_ZN39_INTERNAL_b274ff64_4_k_cu_a523b39e_34804cuda3std3__45__cpo3endE
	.align		8
        /*0020*/ 	.dword	_ZN39_INTERNAL_b274ff64_4_k_cu_a523b39e_34804cuda3std3__45__cpo6cbeginE
	.align		8
        /*0028*/ 	.dword	_ZN39_INTERNAL_b274ff64_4_k_cu_a523b39e_34804cuda3std3__45__cpo4cendE
	.align		8
        /*0030*/ 	.dword	_ZN39_INTERNAL_b274ff64_4_k_cu_a523b39e_34804cuda3std3__441_GLOBAL__N__b274ff64_4_k_cu_a523b39e_34806ignoreE
	.align		8
        /*0038*/ 	.dword	_ZN39_INTERNAL_b274ff64_4_k_cu_a523b39e_34804cuda3std3__419piecewise_constructE
	.align		8
        /*0040*/ 	.dword	_ZN39_INTERNAL_b274ff64_4_k_cu_a523b39e_34804cuda3std3__48in_placeE
	.align		8
        /*0048*/ 	.dword	_ZN39_INTERNAL_b274ff64_4_k_cu_a523b39e_34804cuda3std6ranges3__45__cpo4swapE
	.align		8
        /*0050*/ 	.dword	_ZN39_INTERNAL_b274ff64_4_k_cu_a523b39e_34804cuda3std6ranges3__45__cpo9iter_moveE
	.align		8
        /*0058*/ 	.dword	_ZN39_INTERNAL_b274ff64_4_k_cu_a523b39e_34804cute7productE
	.align		8
        /*0060*/ 	.dword	_ZN39_INTERNAL_b274ff64_4_k_cu_a523b39e_34804cute1_E
	.align		8
        /*0068*/ 	.dword	$str$22
	.align		8
        /*0070*/ 	.dword	$str$23


//--------------------- .text._ZN7cutlass13device_kernelINS_4gemm6kernel13GemmUniversalIN4cute5tupleIJiiiiEEENS1_10collective13CollectiveMmaINS1_34MainloopSm90TmaGmmaWarpSpecializedILi4ENS5_IJNS4_1CILi2EEESB_NSA_ILi1EEEEEENS1_32KernelTmaWarpSpecializedPingpongEEENS5_IJNSA_ILi64EEENSA_ILi128EEESH_EEENS_6half_tENS5_IJlSC_lEEESJ_SK_NS4_8TiledMMAINS4_8MMA_AtomIJNS4_4SM904GMMA26MMA_64x128x16_F32F16F16_SSILNSO_5MajorE0ELSQ_0ELNSO_7ScaleInE1ELSR_1EEEEEENS4_6LayoutINS5_IJSC_SC_SC_EEENS5_IJNSA_ILi0EEESW_SW_EEEEENS5_IJNS4_10UnderscoreESZ_SZ_EEEEENS4_23SM90_TMA_LOAD_MULTICASTENS4_14ComposedLayoutINS4_7SwizzleILi3ELi4ELi3EEENS4_18smem_ptr_flag_bitsILi16EEENSU_INS5_IJNSA_ILi8EEESG_EEENS5_IJSG_SC_EEEEEEEvNS4_8identityES12_S1C_vS1D_EENS_8epilogue10collective6detail29Sm90TmaWarpSpecializedAdapterINS1G_15DefaultEpilogueISJ_SK_SK_NS1F_6thread17LinearCombinationISJ_Li1EffLNS1K_9ScaleType4KindE0ELNS_15FloatRoundStyleE2ESJ_EENS1_15EpilogueDefaultEEEEEvvEEEEvNT_6ParamsE --------------------------
	.section	.text._ZN7cutlass13device_kernelINS_4gemm6kernel13GemmUniversalIN4cute5tupleIJiiiiEEENS1_10collective13CollectiveMmaINS1_34MainloopSm90TmaGmmaWarpSpecializedILi4ENS5_IJNS4_1CILi2EEESB_NSA_ILi1EEEEEENS1_32KernelTmaWarpSpecializedPingpongEEENS5_IJNSA_ILi64EEENSA_ILi128EEESH_EEENS_6half_tENS5_IJlSC_lEEESJ_SK_NS4_8TiledMMAINS4_8MMA_AtomIJNS4_4SM904GMMA26MMA_64x128x16_F32F16F16_SSILNSO_5MajorE0ELSQ_0ELNSO_7ScaleInE1ELSR_1EEEEEENS4_6LayoutINS5_IJSC_SC_SC_EEENS5_IJNSA_ILi0EEESW_SW_EEEEENS5_IJNS4_10UnderscoreESZ_SZ_EEEEENS4_23SM90_TMA_LOAD_MULTICASTENS4_14ComposedLayoutINS4_7SwizzleILi3ELi4ELi3EEENS4_18smem_ptr_flag_bitsILi16EEENSU_INS5_IJNSA_ILi8EEESG_EEENS5_IJSG_SC_EEEEEEEvNS4_8identityES12_S1C_vS1D_EENS_8epilogue10collective6detail29Sm90TmaWarpSpecializedAdapterINS1G_15DefaultEpilogueISJ_SK_SK_NS1F_6thread17LinearCombinationISJ_Li1EffLNS1K_9ScaleType4KindE0ELNS_15FloatRoundStyleE2ESJ_EENS1_15EpilogueDefaultEEEEEvvEEEEvNT_6ParamsE,"ax",@progbits
	.align	128
.text._ZN7cutlass13device_kernelINS_4gemm6kernel13GemmUniversalIN4cute5tupleIJiiiiEEENS1_10collective13CollectiveMmaINS1_34MainloopSm90TmaGmmaWarpSpecializedILi4ENS5_IJNS4_1CILi2EEESB_NSA_ILi1EEEEEENS1_32KernelTmaWarpSpecializedPingpongEEENS5_IJNSA_ILi64EEENSA_ILi128EEESH_EEENS_6half_tENS5_IJlSC_lEEESJ_SK_NS4_8TiledMMAINS4_8MMA_AtomIJNS4_4SM904GMMA26MMA_64x128x16_F32F16F16_SSILNSO_5MajorE0ELSQ_0ELNSO_7ScaleInE1ELSR_1EEEEEENS4_6LayoutINS5_IJSC_SC_SC_EEENS5_IJNSA_ILi0EEESW_SW_EEEEENS5_IJNS4_10UnderscoreESZ_SZ_EEEEENS4_23SM90_TMA_LOAD_MULTICASTENS4_14ComposedLayoutINS4_7SwizzleILi3ELi4ELi3EEENS4_18smem_ptr_flag_bitsILi16EEENSU_INS5_IJNSA_ILi8EEESG_EEENS5_IJSG_SC_EEEEEEEvNS4_8identityES12_S1C_vS1D_EENS_8epilogue10collective6detail29Sm90TmaWarpSpecializedAdapterINS1G_15DefaultEpilogueISJ_SK_SK_NS1F_6thread17LinearCombinationISJ_Li1EffLNS1K_9ScaleType4KindE0ELNS_15FloatRoundStyleE2ESJ_EENS1_15EpilogueDefaultEEEEEvvEEEEvNT_6ParamsE:
        .type           _ZN7cutlass13device_kernelINS_4gemm6kernel13GemmUniversalIN4cute5tupleIJiiiiEEENS1_10collective13CollectiveMmaINS1_34MainloopSm90TmaGmmaWarpSpecializedILi4ENS5_IJNS4_1CILi2EEESB_NSA_ILi1EEEEEENS1_32KernelTmaWarpSpecializedPingpongEEENS5_IJNSA_ILi64EEENSA_ILi128EEESH_EEENS_6half_tENS5_IJlSC_lEEESJ_SK_NS4_8TiledMMAINS4_8MMA_AtomIJNS4_4SM904GMMA26MMA_64x128x16_F32F16F16_SSILNSO_5MajorE0ELSQ_0ELNSO_7ScaleInE1ELSR_1EEEEEENS4_6LayoutINS5_IJSC_SC_SC_EEENS5_IJNSA_ILi0EEESW_SW_EEEEENS5_IJNS4_10UnderscoreESZ_SZ_EEEEENS4_23SM90_TMA_LOAD_MULTICASTENS4_14ComposedLayoutINS4_7SwizzleILi3ELi4ELi3EEENS4_18smem_ptr_flag_bitsILi16EEENSU_INS5_IJNSA_ILi8EEESG_EEENS5_IJSG_SC_EEEEEEEvNS4_8identityES12_S1C_vS1D_EENS_8epilogue10collective6detail29Sm90TmaWarpSpecializedAdapterINS1G_15DefaultEpilogueISJ_SK_SK_NS1F_6thread17LinearCombinationISJ_Li1EffLNS1K_9ScaleType4KindE0ELNS_15FloatRoundStyleE2ESJ_EENS1_15EpilogueDefaultEEEEEvvEEEEvNT_6ParamsE,@function
        .size           _ZN7cutlass13device_kernelINS_4gemm6kernel13GemmUniversalIN4cute5tupleIJiiiiEEENS1_10collective13CollectiveMmaINS1_34MainloopSm90TmaGmmaWarpSpecializedILi4ENS5_IJNS4_1CILi2EEESB_NSA_ILi1EEEEEENS1_32KernelTmaWarpSpecializedPingpongEEENS5_IJNSA_ILi64EEENSA_ILi128EEESH_EEENS_6half_tENS5_IJlSC_lEEESJ_SK_NS4_8TiledMMAINS4_8MMA_AtomIJNS4_4SM904GMMA26MMA_64x128x16_F32F16F16_SSILNSO_5MajorE0ELSQ_0ELNSO_7ScaleInE1ELSR_1EEEEEENS4_6LayoutINS5_IJSC_SC_SC_EEENS5_IJNSA_ILi0EEESW_SW_EEEEENS5_IJNS4_10UnderscoreESZ_SZ_EEEEENS4_23SM90_TMA_LOAD_MULTICASTENS4_14ComposedLayoutINS4_7SwizzleILi3ELi4ELi3EEENS4_18smem_ptr_flag_bitsILi16EEENSU_INS5_IJNSA_ILi8EEESG_EEENS5_IJSG_SC_EEEEEEEvNS4_8identityES12_S1C_vS1D_EENS_8epilogue10collective6detail29Sm90TmaWarpSpecializedAdapterINS1G_15DefaultEpilogueISJ_SK_SK_NS1F_6thread17LinearCombinationISJ_Li1EffLNS1K_9ScaleType4KindE0ELNS_15FloatRoundStyleE2ESJ_EENS1_15EpilogueDefaultEEEEEvvEEEEvNT_6ParamsE,(.L_x_200 - _ZN7cutlass13device_kernelINS_4gemm6kernel13GemmUniversalIN4cute5tupleIJiiiiEEENS1_10collective13CollectiveMmaINS1_34MainloopSm90TmaGmmaWarpSpecializedILi4ENS5_IJNS4_1CILi2EEESB_NSA_ILi1EEEEEENS1_32KernelTmaWarpSpecializedPingpongEEENS5_IJNSA_ILi64EEENSA_ILi128EEESH_EEENS_6half_tENS5_IJlSC_lEEESJ_SK_NS4_8TiledMMAINS4_8MMA_AtomIJNS4_4SM904GMMA26MMA_64x128x16_F32F16F16_SSILNSO_5MajorE0ELSQ_0ELNSO_7ScaleInE1ELSR_1EEEEEENS4_6LayoutINS5_IJSC_SC_SC_EEENS5_IJNSA_ILi0EEESW_SW_EEEEENS5_IJNS4_10UnderscoreESZ_SZ_EEEEENS4_23SM90_TMA_LOAD_MULTICASTENS4_14ComposedLayoutINS4_7SwizzleILi3ELi4ELi3EEENS4_18smem_ptr_flag_bitsILi16EEENSU_INS5_IJNSA_ILi8EEESG_EEENS5_IJSG_SC_EEEEEEEvNS4_8identityES12_S1C_vS1D_EENS_8epilogue10collective6detail29Sm90TmaWarpSpecializedAdapterINS1G_15DefaultEpilogueISJ_SK_SK_NS1F_6thread17LinearCombinationISJ_Li1EffLNS1K_9ScaleType4KindE0ELNS_15FloatRoundStyleE2ESJ_EENS1_15EpilogueDefaultEEEEEvvEEEEvNT_6ParamsE)
        .other          _ZN7cutlass13device_kernelINS_4gemm6kernel13GemmUniversalIN4cute5tupleIJiiiiEEENS1_10collective13CollectiveMmaINS1_34MainloopSm90TmaGmmaWarpSpecializedILi4ENS5_IJNS4_1CILi2EEESB_NSA_ILi1EEEEEENS1_32KernelTmaWarpSpecializedPingpongEEENS5_IJNSA_ILi64EEENSA_ILi128EEESH_EEENS_6half_tENS5_IJlSC_lEEESJ_SK_NS4_8TiledMMAINS4_8MMA_AtomIJNS4_4SM904GMMA26MMA_64x128x16_F32F16F16_SSILNSO_5MajorE0ELSQ_0ELNSO_7ScaleInE1ELSR_1EEEEEENS4_6LayoutINS5_IJSC_SC_SC_EEENS5_IJNSA_ILi0EEESW_SW_EEEEENS5_IJNS4_10UnderscoreESZ_SZ_EEEEENS4_23SM90_TMA_LOAD_MULTICASTENS4_14ComposedLayoutINS4_7SwizzleILi3ELi4ELi3EEENS4_18smem_ptr_flag_bitsILi16EEENSU_INS5_IJNSA_ILi8EEESG_EEENS5_IJSG_SC_EEEEEEEvNS4_8identityES12_S1C_vS1D_EENS_8epilogue10collective6detail29Sm90TmaWarpSpecializedAdapterINS1G_15DefaultEpilogueISJ_SK_SK_NS1F_6thread17LinearCombinationISJ_Li1EffLNS1K_9ScaleType4KindE0ELNS_15FloatRoundStyleE2ESJ_EENS1_15EpilogueDefaultEEEEEvvEEEEvNT_6ParamsE,@"STO_CUDA_ENTRY STV_DEFAULT"
_ZN7cutlass13device_kernelINS_4gemm6kernel13GemmUniversalIN4cute5tupleIJiiiiEEENS1_10collective13CollectiveMmaINS1_34MainloopSm90TmaGmmaWarpSpecializedILi4ENS5_IJNS4_1CILi2EEESB_NSA_ILi1EEEEEENS1_32KernelTmaWarpSpecializedPingpongEEENS5_IJNSA_ILi64EEENSA_ILi128EEESH_EEENS_6half_tENS5_IJlSC_lEEESJ_SK_NS4_8TiledMMAINS4_8MMA_AtomIJNS4_4SM904GMMA26MMA_64x128x16_F32F16F16_SSILNSO_5MajorE0ELSQ_0ELNSO_7ScaleInE1ELSR_1EEEEEENS4_6LayoutINS5_IJSC_SC_SC_EEENS5_IJNSA_ILi0EEESW_SW_EEEEENS5_IJNS4_10UnderscoreESZ_SZ_EEEEENS4_23SM90_TMA_LOAD_MULTICASTENS4_14ComposedLayoutINS4_7SwizzleILi3ELi4ELi3EEENS4_18smem_ptr_flag_bitsILi16EEENSU_INS5_IJNSA_ILi8EEESG_EEENS5_IJSG_SC_EEEEEEEvNS4_8identityES12_S1C_vS1D_EENS_8epilogue10collective6detail29Sm90TmaWarpSpecializedAdapterINS1G_15DefaultEpilogueISJ_SK_SK_NS1F_6thread17LinearCombinationISJ_Li1EffLNS1K_9ScaleType4KindE0ELNS_15FloatRoundStyleE2ESJ_EENS1_15EpilogueDefaultEEEEEvvEEEEvNT_6ParamsE:
[----:B------:R-:W0:Y:S01]  /*0000*/  LDC R1, c[0x0][0x28] ;  /* 0x00000a00ff017b82 */ /* 0x000e220000000800 */
[----:B------:R-:W1:Y:S01]  /*0010*/  S2R R0, SR_TID.X ;  /* 0x0000000000007919 */ /* 0x000e620000002100 */
[----:B------:R-:W-:Y:S01]  /*0020*/  ELECT P0, URZ, PT ;  /* 0x00000000003f782f */ /* 0x000fe20003800000 */
[----:B------:R-:W-:Y:S01]  /*0030*/  BSSY B0, `(.L_x_0) ;  /* 0x0000014000007945 */ /* 0x000fe20003800000 */
[--C-:B-1----:R-:W-:Y:S02]  /*0040*/  SHF.R.U32.HI R2, RZ, 0x5, R0.reuse ;  /* 0x00000005ff027819 */ /* 0x102fe40000011600 */
[----:B------:R-:W-:-:S03]  /*0050*/  SHF.R.U32.HI R4, RZ, 0x7, R0 ;  /* 0x00000007ff047819 */ /* 0x000fc60000011600 */
[----:B------:R-:W1:Y:S02]  /*0060*/  SHFL.IDX PT, R3, R2, RZ, 0x1f ;  /* 0x00001fff02037589 */ /* 0x000e6400000e0000 */
[----:B-1----:R-:W-:Y:S02]  /*0070*/  R2UR UR6, R3 ;  /* 0x00000000030672ca */ /* 0x002fe400000e0000 */
[----:B------:R1:W2:Y:S11]  /*0080*/  SHFL.IDX PT, R3, R4, RZ, 0x1f ;  /* 0x00001fff04037589 */ /* 0x0002b600000e0000 */
[----:B------:R-:W-:-:S02]  /*0090*/  USHF.R.S32.HI UR4, URZ, 0x1f, UR6 ;  /* 0x0000001f3f047899 */ /* 0x000fc40008011406 */
[----:B------:R-:W-:Y:S02]  /*00a0*/  ISETP.NE.OR P0, PT, RZ, UR6, !P0 ;  /* 0x00000006ff007c0c */ /* 0x000fe4000c705670 */
[----:B------:R-:W-:-:S04]  /*00b0*/  ULEA.HI UR4, UR4, UR6, URZ, 0x2 ;  /* 0x0000000604047291 */ /* 0x000fc8000f8f103f */
[----:B------:R-:W-:-:S04]  /*00c0*/  ULOP3.LUT UR4, UR4, 0xfffffffc, URZ, 0xc0, !UPT ;  /* 0xfffffffc04047892 */ /* 0x000fc8000f8ec03f */
[----:B------:R-:W-:-:S03]  /*00d0*/  UIADD3 UR6, UR6, -UR4, URZ ;  /* 0x8000000406067290 */ /* 0x000fc6000fffe03f */
[----:B012---:R-:W-:Y:S09]  /*00e0*/  @P0 BRA `(.L_x_1) ;  /* 0x0000000000200947 */ /* 0x007ff20003800000 */
[----:B------:R-:W-:Y:S02]  /*00f0*/  ULDC.64 UR4, c[0x0][0x198] ;  /* 0x0000660000047ab9 */ /* 0x000fe40000000a00 */
[----:B------:R-:W-:Y:S02]  /*0100*/  UIADD3 UR8, UP0, UR4, 0xf0, URZ ;  /* 0x000000f004087890 */ /* 0x000fe4000ff1e03f */
[----:B------:R-:W-:Y:S02]  /*0110*/  UIADD3 UR4, UP1, UR4, 0x1f0, URZ ;  /* 0x000001f004047890 */ /* 0x000fe4000ff3e03f */
[----:B------:R-:W-:Y:S02]  /*0120*/  UIADD3.X UR9, URZ, UR5, URZ, UP0, !UPT ;  /* 0x000000053f097290 */ /* 0x000fe400087fe43f */
[----:B------:R-:W-:-:S07]  /*0130*/  UIADD3.X UR5, URZ, UR5, URZ, UP1, !UPT ;  /* 0x000000053f057290 */ /* 0x000fce0008ffe43f */
[----:B------:R0:W-:Y:S02]  /*0140*/  UTMACCTL.PF [UR8] ;  /* 0x00000000080079b9 */ /* 0x0001e40008040000 */
[----:B------:R0:W-:Y:S02]  /*0150*/  UTMACCTL.PF [UR4] ;  /* 0x00000000040079b9 */ /* 0x0001e40008040000 */
[----:B0-----:R-:W-:Y:S01]  /*0160*/  NOP ;  /* 0x0000000000007918 */ /* 0x001fe20000000000 */
.L_x_1:
[----:B------:R-:W-:Y:S05]  /*0170*/  BSYNC B0 ;  /* 0x0000000000007941 */ /* 0x000fea0003800000 */
.L_x_0:
[----:B------:R-:W0:Y:S01]  /*0180*/  SHFL.IDX PT, R5, R2, RZ, 0x1f ;  /* 0x00001fff02057589 */ /* 0x000e2200000e0000 */
[----:B------:R-:W-:Y:S01]  /*0190*/  R2UR UR19, R3 ;  /* 0x00000000031372ca */ /* 0x000fe200000e0000 */
[----:B------:R-:W-:-:S04]  /*01a0*/  UISETP.NE.AND UP0, UPT, UR6, 0x3, UPT ;  /* 0x000000030600788c */ /* 0x000fc8000bf05270 */
[----:B------:R-:W-:-:S08]  /*01b0*/  UISETP.EQ.OR UP0, UPT, UR6, URZ, !UP0 ;  /* 0x0000003f0600728c */ /* 0x000fd0000c702670 */
[----:B------:R-:W-:Y:S02]  /*01c0*/  UIADD3 UR14, UR19, -0x1, URZ ;  /* 0xffffffff130e7890 */ /* 0x000fe4000fffe03f */
[----:B------:R-:W-:Y:S02]  /*01d0*/  UISETP.EQ.AND UP0, UPT, UR19, URZ, UP0 ;  /* 0x0000003f1300728c */ /* 0x000fe40008702270 */
[----:B------:R-:W-:Y:S02]  /*01e0*/  UISETP.GE.U32.AND UP1, UPT, UR14, 0x2, UPT ;  /* 0x000000020e00788c */ /* 0x000fe4000bf26070 */
[----:B------:R-:W-:Y:S01]  /*01f0*/  USEL UR40, URZ, 0x1, !UP0 ;  /* 0x000000013f287887 */ /* 0x000fe2000c000000 */
[----:B0-----:R-:W-:-:S03]  /*0200*/  ISETP.NE.AND P0, PT, R5, RZ, PT ;  /* 0x000000ff0500720c */ /* 0x001fc60003f05270 */
[----:B------:R-:W-:-:S10]  /*0210*/  USEL UR40, UR40, 0x2, UP1 ;  /* 0x0000000228287887 */ /* 0x000fd40008800000 */
[----:B------:R-:W-:Y:S05]  /*0220*/  @P0 BRA `(.L_x_2) ;  /* 0x0000000000580947 */ /* 0x000fea0003800000 */
[----:B------:R-:W0:Y:S01]  /*0230*/  S2UR UR7, SR_CgaCtaId ;  /* 0x00000000000779c3 */ /* 0x000e220000008800 */
[----:B------:R-:W-:Y:S01]  /*0240*/  UMOV UR4, 0x400 ;  /* 0x0000040000047882 */ /* 0x000fe20000000000 */
[----:B------:R-:W-:Y:S01]  /*0250*/  UMOV UR5, 0x1 ;  /* 0x0000000100057882 */ /* 0x000fe20000000000 */
[----:B------:R-:W-:Y:S01]  /*0260*/  UMOV UR8, 0x3 ;  /* 0x0000000300087882 */ /* 0x000fe20000000000 */
[----:B------:R-:W-:Y:S01]  /*0270*/  ELECT P0, URZ, PT ;  /* 0x00000000003f782f */ /* 0x000fe20003800000 */
[----:B------:R-:W-:-:S04]  /*0280*/  UIADD3 UR8, -UR8, 0x100000, URZ ;  /* 0x0010000008087890 */ /* 0x000fc8000fffe13f */
[----:B------:R-:W-:Y:S02]  /*0290*/  USHF.L.U32 UR9, UR8, 0xb, URZ ;  /* 0x0000000b08097899 */ /* 0x000fe4000800063f */
[----:B------:R-:W-:Y:S02]  /*02a0*/  USHF.L.U32 UR8, UR8, 0x1, URZ ;  /* 0x0000000108087899 */ /* 0x000fe4000800063f */
[----:B0-----:R-:W-:Y:S02]  /*02b0*/  ULEA UR7, UR7, UR4, 0x18 ;  /* 0x0000000407077291 */ /* 0x001fe4000f8ec03f */
[----:B------:R-:W-:-:S04]  /*02c0*/  UIADD3 UR4, -UR5, 0x100000, URZ ;  /* 0x0010000005047890 */ /* 0x000fc8000fffe13f */
[----:B------:R-:W-:Y:S02]  /*02d0*/  USHF.L.U32 UR5, UR4, 0xb, URZ ;  /* 0x0000000b04057899 */ /* 0x000fe4000800063f */
[----:B------:R-:W-:Y:S01]  /*02e0*/  USHF.L.U32 UR4, UR4, 0x1, URZ ;  /* 0x0000000104047899 */ /* 0x000fe2000800063f */
[----:B------:R-:W0:Y:S11]  /*02f0*/  FENCE.VIEW.ASYNC.S ;  /* 0x00000000000073c6 */ /* 0x000e360000000000 */
[----:B0-----:R0:W1:Y:S01]  /*0300*/  SYNCS.EXCH.64 URZ, [UR7], UR4 ;  /* 0x00000004073f75b2 */ /* 0x0010620008000100 */
[----:B------:R0:W2:Y:S01]  /*0310*/  SYNCS.EXCH.64 URZ, [UR7+0x20], UR8 ;  /* 0x00002008073f75b2 */ /* 0x0000a20008000100 */
[----:B------:R0:W3:Y:S01]  /*0320*/  SYNCS.EXCH.64 URZ, [UR7+0x8], UR4 ;  /* 0x00000804073f75b2 */ /* 0x0000e20008000100 */
[----:B------:R0:W4:Y:S01]  /*0330*/  SYNCS.EXCH.64 URZ, [UR7+0x28], UR8 ;  /* 0x00002808073f75b2 */ /* 0x0001220008000100 */
[----:B------:R0:W0:Y:S01]  /*0340*/  SYNCS.EXCH.64 URZ, [UR7+0x10], UR4 ;  /* 0x00001004073f75b2 */ /* 0x0000220008000100 */
[----:B------:R0:W0:Y:S01]  /*0350*/  SYNCS.EXCH.64 URZ, [UR7+0x30], UR8 ;  /* 0x00003008073f75b2 */ /* 0x0000220008000100 */
[----:B------:R0:W0:Y:S01]  /*0360*/  SYNCS.EXCH.64 URZ, [UR7+0x18], UR4 ;  /* 0x00001804073f75b2 */ /* 0x0000220008000100 */
[----:B------:R0:W0:Y:S01]  /*0370*/  SYNCS.EXCH.64 URZ, [UR7+0x38], UR8 ;  /* 0x00003808073f75b2 */ /* 0x0000220008000100 */
[----:B------:R-:W-:Y:S01]  /*0380*/  NOP ;  /* 0x0000000000007918 */ /* 0x000fe20000000000 */
.L_x_2:
[----:B------:R-:W5:Y:S01]  /*0390*/  S2UR UR15, SR_CTAID.X ;  /* 0x00000000000f79c3 */ /* 0x000f620000002500 */
[----:B------:R-:W1:Y:S01]  /*03a0*/  SHFL.IDX PT, R8, R2, RZ, 0x1f ;  /* 0x00001fff02087589 */ /* 0x000e6200000e0000 */
[----:B------:R-:W-:Y:S01]  /*03b0*/  SHF.R.S32.HI R3, RZ, 0x1f, R0 ;  /* 0x0000001fff037819 */ /* 0x000fe20000011400 */
[----:B0-----:R-:W-:Y:S01]  /*03c0*/  ULDC UR4, c[0x0][0x150] ;  /* 0x0000540000047ab9 */ /* 0x001fe20000000800 */
[----:B------:R-:W-:Y:S01]  /*03d0*/  ELECT P0, URZ, PT ;  /* 0x00000000003f782f */ /* 0x000fe20003800000 */
[----:B------:R0:W2:Y:S01]  /*03e0*/  SHFL.IDX PT, R9, R2, RZ, 0x1f ;  /* 0x00001fff02097589 */ /* 0x0000a200000e0000 */
[----:B------:R-:W-:Y:S02]  /*03f0*/  LEA.HI R3, R3, R0, RZ, 0x7 ;  /* 0x0000000003037211 */ /* 0x000fe400078f38ff */
[----:B------:R-:W-:Y:S01]  /*0400*/  ELECT P1, URZ, PT ;  /* 0x00000000003f782f */ /* 0x000fe20003820000 */
[----:B------:R-:W3:Y:S01]  /*0410*/  S2UR UR8, SR_CTAID.Y ;  /* 0x00000000000879c3 */ /* 0x000ee20000002600 */
[----:B------:R-:W-:Y:S01]  /*0420*/  ULDC UR7, c[0x0][0x144] ;  /* 0x0000510000077ab9 */ /* 0x000fe20000000800 */
[----:B------:R-:W-:Y:S01]  /*0430*/  LOP3.LUT R3, R3, 0xffffff80, RZ, 0xc0, !PT ;  /* 0xffffff8003037812 */ /* 0x000fe200078ec0ff */
[----:B------:R-:W-:Y:S01]  /*0440*/  UMOV UR18, 0x80 ;  /* 0x0000008000127882 */ /* 0x000fe20000000000 */
[----:B------:R-:W-:Y:S01]  /*0450*/  NOP ;  /* 0x0000000000007918 */ /* 0x000fe20000000000 */
[----:B0-----:R-:W-:Y:S01]  /*0460*/  SHF.R.S32.HI R2, RZ, 0x1f, R5 ;  /* 0x0000001fff027819 */ /* 0x001fe20000011405 */
[----:B------:R-:W-:Y:S01]  /*0470*/  NOP ;  /* 0x0000000000007918 */ /* 0x000fe20000000000 */
[----:B------:R-:W-:Y:S01]  /*0480*/  IMAD.IADD R3, R0, 0x1, -R3 ;  /* 0x0000000100037824 */ /* 0x000fe200078e0a03 */
[----:B------:R-:W-:Y:S01]  /*0490*/  ULDC UR17, c[0x0][0x148] ;  /* 0x0000520000117ab9 */ /* 0x000fe20000000800 */
[----:B------:R-:W-:Y:S01]  /*04a0*/  LEA.HI R2, R2, R5, RZ, 0x2 ;  /* 0x0000000502027211 */ /* 0x000fe200078f10ff */
[----:B------:R-:W-:Y:S01]  /*04b0*/  IMAD.MOV.U32 R23, RZ, RZ, 0x1 ;  /* 0x00000001ff177424 */ /* 0x000fe200078e00ff */
[----:B------:R0:W0:Y:S01]  /*04c0*/  SHFL.IDX PT, R97, R4, RZ, 0x1f ;  /* 0x00001fff04617589 */ /* 0x00002200000e0000 */
[----:B------:R-:W-:-:S02]  /*04d0*/  SHF.R.S32.HI R6, RZ, 0x1f, R3 ;  /* 0x0000001fff067819 */ /* 0x000fc40000011403 */
[----:B------:R-:W-:Y:S02]  /*04e0*/  LOP3.LUT R2, R2, 0x3ffffffc, RZ, 0xc0, !PT ;  /* 0x3ffffffc02027812 */ /* 0x000fe400078ec0ff */
[----:B-----5:R-:W-:Y:S02]  /*04f0*/  I2FP.F32.U32 R10, UR15 ;  /* 0x0000000f000a7c45 */ /* 0x020fe40008201000 */
[----:B------:R-:W-:Y:S01]  /*0500*/  LEA.HI R7, R6, R3, RZ, 0x3 ;  /* 0x0000000306077211 */ /* 0x000fe200078f18ff */
[----:B------:R-:W-:Y:S01]  /*0510*/  IMAD.IADD R2, R5, 0x1, -R2 ;  /* 0x0000000105027824 */ /* 0x000fe200078e0a02 */
[----:B-1----:R-:W-:Y:S01]  /*0520*/  ISETP.NE.OR P0, PT, R8, RZ, !P0 ;  /* 0x000000ff0800720c */ /* 0x002fe20004705670 */
[----:B------:R-:W-:Y:S01]  /*0530*/  FMUL R10, R10, UR4 ;  /* 0x000000040a0a7c20 */ /* 0x000fe20008400000 */
[--C-:B------:R-:W-:Y:S01]  /*0540*/  SHF.R.S32.HI R8, RZ, 0x3, R7.reuse ;  /* 0x00000003ff087819 */ /* 0x100fe20000011407 */
[----:B------:R-:W-:Y:S01]  /*0550*/  ULDC UR4, c[0x0][0x154] ;  /* 0x0000550000047ab9 */ /* 0x000fe20000000800 */
[----:B------:R-:W-:-:S02]  /*0560*/  SHF.R.S32.HI R7, RZ, 0x1f, R7 ;  /* 0x0000001fff077819 */ /* 0x000fc40000011407 */
[----:B--2---:R-:W-:Y:S01]  /*0570*/  ISETP.NE.OR P1, PT, R9, RZ, !P1 ;  /* 0x000000ff0900720c */ /* 0x004fe20004f25670 */
[----:B------:R-:W1:Y:S01]  /*0580*/  F2I.U32.TRUNC.NTZ R10, R10 ;  /* 0x0000000a000a7305 */ /* 0x000e62000020f000 */
[----:B------:R-:W-:Y:S02]  /*0590*/  LEA.HI R7, R7, R8, RZ, 0x2 ;  /* 0x0000000807077211 */ /* 0x000fe400078f10ff */
[----:B---3--:R-:W-:Y:S02]  /*05a0*/  I2FP.F32.U32 R9, UR8 ;  /* 0x0000000800097c45 */ /* 0x008fe40008201000 */
[----:B------:R-:W-:Y:S01]  /*05b0*/  LOP3.LUT R7, R7, 0xfffffffc, RZ, 0xc0, !PT ;  /* 0xfffffffc07077812 */ /* 0x000fe200078ec0ff */
[----:B------:R-:W-:Y:S01]  /*05c0*/  VOTEU.ALL UP0, P0 ;  /* 0x00000000003f7886 */ /* 0x000fe20000000000 */
[----:B------:R-:W-:Y:S01]  /*05d0*/  ISETP.NE.AND P2, PT, RZ, UR19, PT ;  /* 0x00000013ff007c0c */ /* 0x000fe2000bf45270 */
[----:B------:R-:W-:Y:S02]  /*05e0*/  FMUL R9, R9, UR4 ;  /* 0x0000000409097c20 */ /* 0x000fe40008400000 */
[----:B------:R-:W-:Y:S01]  /*05f0*/  IMAD.IADD R7, R8, 0x1, -R7 ;  /* 0x0000000108077824 */ /* 0x000fe200078e0a07 */
[----:B------:R-:W2:Y:S01]  /*0600*/  @!UP0 S2UR UR11, SR_CgaCtaId ;  /* 0x00000000000b89c3 */ /* 0x000ea20000008800 */
[----:B------:R-:W-:Y:S01]  /*0610*/  VOTEU.ALL UP1, P1 ;  /* 0x00000000003f7886 */ /* 0x000fe20000820000 */
[----:B------:R-:W-:Y:S01]  /*0620*/  @!UP0 UMOV UR10, 0x400 ;  /* 0x00000400000a8882 */ /* 0x000fe20000000000 */
[----:B------:R-:W-:Y:S01]  /*0630*/  IMAD R2, R2, 0x4, R7 ;  /* 0x0000000402027824 */ /* 0x000fe200078e0207 */
[----:B-1----:R-:W-:Y:S01]  /*0640*/  R2UR UR4, R10 ;  /* 0x000000000a0472ca */ /* 0x002fe200000e0000 */
[----:B------:R-:W1:Y:S01]  /*0650*/  F2I.U32.TRUNC.NTZ R9, R9 ;  /* 0x0000000900097305 */ /* 0x000e62000020f000 */
[----:B------:R-:W-:Y:S01]  /*0660*/  @!UP1 UMOV UR13, 0x400 ;  /* 0x00000400000d9882 */ /* 0x000fe20000000000 */
[C---:B------:R-:W-:Y:S01]  /*0670*/  IMAD.SHL.U32 R5, R2.reuse, 0x4, RZ ;  /* 0x0000000402057824 */ /* 0x040fe200078e00ff */
[----:B------:R-:W3:Y:S01]  /*0680*/  @!UP1 S2UR UR16, SR_CgaCtaId ;  /* 0x00000000001099c3 */ /* 0x000ee20000008800 */
[C---:B------:R-:W-:Y:S01]  /*0690*/  LEA.HI R7, R2.reuse, R2, RZ, 0x1 ;  /* 0x0000000202077211 */ /* 0x040fe200078f08ff */
[----:B------:R-:W-:Y:S01]  /*06a0*/  VOTEU.ALL UP2, P1 ;  /* 0x00000000003f7886 */ /* 0x000fe20000840000 */
[----:B------:R-:W-:Y:S01]  /*06b0*/  VOTEU.ALL UP3, P1 ;  /* 0x00000000003f7886 */ /* 0x000fe20000860000 */
[----:B------:R-:W-:Y:S01]  /*06c0*/  LOP3.LUT R22, R2, 0xc, R5, 0x78, !PT ;  /* 0x0000000c02167812 */ /* 0x000fe200078e7805 */
[----:B------:R-:W-:Y:S01]  /*06d0*/  VOTEU.ALL UP4, P1 ;  /* 0x00000000003f7886 */ /* 0x000fe20000880000 */
[----:B------:R-:W-:Y:S01]  /*06e0*/  LOP3.LUT R7, R7, 0xfffffffe, RZ, 0xc0, !PT ;  /* 0xfffffffe07077812 */ /* 0x000fe200078ec0ff */
[----:B------:R-:W-:Y:S01]  /*06f0*/  VOTEU.ALL UP5, P1 ;  /* 0x00000000003f7886 */ /* 0x000fe200008a0000 */
[----:B------:R-:W5:Y:S01]  /*0700*/  LDC R5, c[0x0][0x140] ;  /* 0x00005000ff057b82 */ /* 0x000f620000000800 */
[----:B------:R-:W-:-:S02]  /*0710*/  UIADD3 UR4, -UR4, URZ, URZ ;  /* 0x0000003f04047290 */ /* 0x000fc4000fffe13f */
[----:B------:R-:W-:Y:S01]  /*0720*/  IMAD.IADD R7, R2, 0x1, -R7 ;  /* 0x0000000102077824 */ /* 0x000fe200078e0a07 */
[----:B-1----:R-:W-:Y:S01]  /*0730*/  R2UR UR9, R9 ;  /* 0x00000000090972ca */ /* 0x002fe200000e0000 */
[----:B------:R-:W-:-:S03]  /*0740*/  UIMAD UR7, UR7, UR4, UR15 ;  /* 0x00000004070772a4 */ /* 0x000fc6000f8e020f */
[----:B------:R-:W-:Y:S01]  /*0750*/  UMOV UR4, 0x20 ;  /* 0x0000002000047882 */ /* 0x000fe20000000000 */
[----:B--2---:R-:W-:Y:S02]  /*0760*/  @!UP0 ULEA UR12, UR11, UR10, 0x18 ;  /* 0x0000000a0b0c8291 */ /* 0x004fe4000f8ec03f */
[----:B------:R-:W-:Y:S01]  /*0770*/  ISETP.NE.AND P3, PT, R7, UR7, PT ;  /* 0x0000000707007c0c */ /* 0x000fe2000bf65270 */
[----:B------:R-:W-:-:S04]  /*0780*/  @!UP0 UIADD3 UR4, -UR4, 0x100000, URZ ;  /* 0x0010000004048890 */ /* 0x000fc8000fffe13f */
[----:B------:R-:W-:Y:S02]  /*0790*/  @!UP0 USHF.L.U32 UR5, UR4, 0xb, URZ ;  /* 0x0000000b04058899 */ /* 0x000fe4000800063f */
[----:B------:R-:W-:Y:S02]  /*07a0*/  @!UP0 USHF.L.U32 UR4, UR4, 0x1, URZ ;  /* 0x0000000104048899 */ /* 0x000fe4000800063f */
[----:B------:R-:W-:-:S04]  /*07b0*/  @!UP1 UIADD3 UR10, -UR18, 0x100000, URZ ;  /* 0x00100000120a9890 */ /* 0x000fc8000fffe13f */
[----:B------:R-:W-:Y:S02]  /*07c0*/  @!UP1 USHF.L.U32 UR11, UR10, 0xb, URZ ;  /* 0x0000000b0a0b9899 */ /* 0x000fe4000800063f */
[----:B------:R-:W-:Y:S02]  /*07d0*/  @!UP1 USHF.L.U32 UR10, UR10, 0x1, URZ ;  /* 0x000000010a0a9899 */ /* 0x000fe4000800063f */
[----:B---3--:R-:W-:Y:S01]  /*07e0*/  @!UP1 ULEA UR13, UR16, UR13, 0x18 ;  /* 0x0000000d100d9291 */ /* 0x008fe2000f8ec03f */
[----:B------:R-:W-:Y:S01]  /*07f0*/  VOTEU.ALL UP0, P0 ;  /* 0x00000000003f7886 */ /* 0x000fe20000000000 */
[----:B------:R-:W-:Y:S01]  /*0800*/  VOTEU.ALL UP1, P0 ;  /* 0x00000000003f7886 */ /* 0x000fe20000020000 */
[----:B------:R-:W-:Y:S01]  /*0810*/  UIADD3 UR9, -UR9, URZ, URZ ;  /* 0x0000003f09097290 */ /* 0x000fe2000fffe13f */
[----:B------:R-:W-:Y:S01]  /*0820*/  LOP3.LUT P0, RZ, R3, 0x7, RZ, 0xc0, !PT ;  /* 0x0000000703ff7812 */ /* 0x000fe2000780c0ff */
[----:B------:R-:W1:Y:S02]  /*0830*/  FENCE.VIEW.ASYNC.S ;  /* 0x00000000000073c6 */ /* 0x000e640000000000 */
[----:B-1----:R-:W1:Y:S01]  /*0840*/  @!UP0 SYNCS.EXCH.64 URZ, [UR12+0x70], UR4 ;  /* 0x000070040c3f85b2 */ /* 0x002e620008000100 */
[----:B------:R-:W-:-:S02]  /*0850*/  @P3 LEA.HI R2, R22, R22, RZ, 0x1 ;  /* 0x0000001616023211 */ /* 0x000fc400078f08ff */
[----:B-----5:R-:W-:Y:S02]  /*0860*/  ISETP.EQ.U32.AND P1, PT, R5, 0x1, PT ;  /* 0x000000010500780c */ /* 0x020fe40003f22070 */
[----:B------:R-:W-:Y:S02]  /*0870*/  @P3 SHF.R.S32.HI R2, RZ, 0x1, R2 ;  /* 0x00000001ff023819 */ /* 0x000fe40000011402 */
[----:B------:R-:W-:Y:S01]  /*0880*/  ISETP.LT.U32.AND P0, PT, R22, 0x4, !P0 ;  /* 0x000000041600780c */ /* 0x000fe20004701070 */
[----:B------:R2:W3:Y:S01]  /*0890*/  @!UP1 SYNCS.EXCH.64 URZ, [UR12+0x78], UR4 ;  /* 0x000078040c3f95b2 */ /* 0x0004e20008000100 */
[----:B------:R-:W-:Y:S01]  /*08a0*/  NOP ;  /* 0x0000000000007918 */ /* 0x000fe20000000000 */
[----:B--2---:R-:W-:Y:S01]  /*08b0*/  UIMAD UR4, UR17, UR9, UR8 ;  /* 0x00000009110472a4 */ /* 0x004fe2000f8e0208 */
[----:B------:R2:W0:Y:S05]  /*08c0*/  @!UP2 SYNCS.EXCH.64 URZ, [UR13+0x50], UR10 ;  /* 0x0000500a0d3fa5b2 */ /* 0x00042a0008000100 */
[----:B------:R-:W-:-:S02]  /*08d0*/  @P3 ISETP.NE.AND P4, PT, R2, UR4, PT ;  /* 0x0000000402003c0c */ /* 0x000fc4000bf85270 */
[----:B------:R-:W-:Y:S02]  /*08e0*/  SEL R2, RZ, 0x1, !P0 ;  /* 0x00000001ff027807 */ /* 0x000fe40004000000 */
[----:B------:R-:W-:-:S04]  /*08f0*/  @P3 SEL R23, RZ, 0x1, P4 ;  /* 0x00000001ff173807 */ /* 0x000fc80002000000 */
[----:B------:R-:W-:Y:S01]  /*0900*/  LOP3.LUT R23, R23, R2, RZ, 0xc0, !PT ;  /* 0x0000000217177212 */ /* 0x000fe200078ec0ff */
[----:B------:R2:W0:Y:S01]  /*0910*/  @!UP3 SYNCS.EXCH.64 URZ, [UR13+0x58], UR10 ;  /* 0x0000580a0d3fb5b2 */ /* 0x0004220008000100 */
[----:B------:R2:W0:Y:S01]  /*0920*/  @!UP4 SYNCS.EXCH.64 URZ, [UR13+0x60], UR10 ;  /* 0x0000600a0d3fc5b2 */ /* 0x0004220008000100 */
[----:B------:R2:W0:Y:S01]  /*0930*/  @!UP5 SYNCS.EXCH.64 URZ, [UR13+0x68], UR10 ;  /* 0x0000680a0d3fd5b2 */ /* 0x0004220008000100 */
[----:B------:R-:W-:Y:S01]  /*0940*/  NOP ;  /* 0x0000000000007918 */ /* 0x000fe20000000000 */
[----:B-12---:R-:W-:Y:S05]  /*0950*/  @!P1 BRA `(.L_x_3) ;  /* 0x0000000000089947 */ /* 0x006fea0003800000 */
[----:B0--34-:R-:W-:Y:S01]  /*0960*/  UCGABAR_ARV ;  /* 0x00000000000079c7 */ /* 0x019fe20008000000 */
[----:B------:R-:W-:Y:S05]  /*0970*/  BRA `(.L_x_4) ;  /* 0x0000000000047947 */ /* 0x000fea0003800000 */
.L_x_3:
[----:B0--34-:R-:W-:Y:S01]  /*0980*/  NOP ;  /* 0x0000000000007918 */ /* 0x019fe20000000000 */
.L_x_4:
[----:B------:R-:W-:Y:S01]  /*0990*/  ULDC.64 UR4, c[0x0][0x598] ;  /* 0x0001660000047ab9 */ /* 0x000fe20000000a00 */
[----:B------:R-:W-:Y:S01]  /*09a0*/  ULDC.64 UR54, c[0x0][0x208] ;  /* 0x0000820000367ab9 */ /* 0x000fe20000000a00 */
[----:B------:R-:W-:-:S04]  /*09b0*/  ISETP.NE.U32.AND P0, PT, RZ, UR4, PT ;  /* 0x00000004ff007c0c */ /* 0x000fc8000bf05070 */
[----:B------:R-:W-:-:S13]  /*09c0*/  ISETP.NE.AND.EX P0, PT, RZ, UR5, PT, P0 ;  /* 0x00000005ff007c0c */ /* 0x000fda000bf05300 */
[----:B------:R-:W-:Y:S05]  /*09d0*/  @!P0 BRA `(.L_x_5) ;  /* 0x00000000001c8947 */ /* 0x000fea0003800000 */
[----:B------:R-:W0:Y:S02]  /*09e0*/  LDC.64 R4, c[0x0][0x598] ;  /* 0x00016600ff047b82 */ /* 0x000e240000000a00 */
[----:B0-----:R-:W2:Y:S02]  /*09f0*/  LDG.E.64 R4, desc[UR54][R4.64] ;  /* 0x0000003604047981 */ /* 0x001ea4000c1e1b00 */
[----:B--2---:R-:W-:-:S04]  /*0a00*/  ISETP.NE.U32.AND P0, PT, R4, RZ, PT ;  /* 0x000000ff0400720c */ /* 0x004fc80003f05070 */
[----:B------:R-:W-:-:S13]  /*0a10*/  ISETP.NE.AND.EX P0, PT, R5, RZ, PT, P0 ;  /* 0x000000ff0500720c */ /* 0x000fda0003f05300 */
[----:B------:R-:W-:Y:S05]  /*0a20*/  @!P0 BRA `(.L_x_5) ;  /* 0x0000000000088947 */ /* 0x000fea0003800000 */
[----:B------:R0:W5:Y:S01]  /*0a30*/  LD.E R88, desc[UR54][R4.64] ;  /* 0x0000003604587980 */ /* 0x000162000c101900 */
[----:B------:R-:W-:Y:S05]  /*0a40*/  BRA `(.L_x_6) ;  /* 0x0000000000247947 */ /* 0x000fea0003800000 */
.L_x_5:
[----:B------:R-:W-:Y:S02]  /*0a50*/  ULDC.64 UR4, c[0x0][0x588] ;  /* 0x0001620000047ab9 */ /* 0x000fe40000000a00 */
[----:B------:R-:W-:-:S04]  /*0a60*/  ISETP.NE.U32.AND P0, PT, RZ, UR4, PT ;  /* 0x00000004ff007c0c */ /* 0x000fc8000bf05070 */
[----:B------:R-:W-:-:S13]  /*0a70*/  ISETP.NE.AND.EX P0, PT, RZ, UR5, PT, P0 ;  /* 0x00000005ff007c0c */ /* 0x000fda000bf05300 */
[----:B------:R-:W-:Y:S05]  /*0a80*/  @!P0 BRA `(.L_x_7) ;  /* 0x00000000000c8947 */ /* 0x000fea0003800000 */
[----:B------:R-:W0:Y:S02]  /*0a90*/  LDC.64 R88, c[0x0][0x588] ;  /* 0x00016200ff587b82 */ /* 0x000e240000000a00 */
[----:B0-----:R1:W5:Y:S01]  /*0aa0*/  LDG.E R88, desc[UR54][R88.64] ;  /* 0x0000003658587981 */ /* 0x001362000c1e1900 */
[----:B------:R-:W-:Y:S05]  /*0ab0*/  BRA `(.L_x_6) ;  /* 0x0000000000087947 */ /* 0x000fea0003800000 */
.L_x_7:
[----:B------:R-:W-:Y:S02]  /*0ac0*/  ULDC UR4, c[0x0][0x580] ;  /* 0x0001600000047ab9 */ /* 0x000fe40000000800 */
[----:B------:R-:W-:-:S07]  /*0ad0*/  IMAD.U32 R88, RZ, RZ, UR4 ;  /* 0x00000004ff587e24 */ /* 0x000fce000f8e00ff */
.L_x_6:
[----:B------:R-:W-:Y:S02]  /*0ae0*/  ULDC.64 UR4, c[0x0][0x5a0] ;  /* 0x0001680000047ab9 */ /* 0x000fe40000000a00 */
[----:B------:R-:W-:-:S04]  /*0af0*/  ISETP.NE.U32.AND P0, PT, RZ, UR4, PT ;  /* 0x00000004ff007c0c */ /* 0x000fc8000bf05070 */
[----:B------:R-:W-:-:S13]  /*0b00*/  ISETP.NE.AND.EX P0, PT, RZ, UR5, PT, P0 ;  /* 0x00000005ff007c0c */ /* 0x000fda000bf05300 */
[----:B------:R-:W-:Y:S05]  /*0b10*/  @!P0 BRA `(.L_x_8) ;  /* 0x00000000001c8947 */ /* 0x000fea0003800000 */
[----:B0-----:R-:W0:Y:S02]  /*0b20*/  LDC.64 R4, c[0x0][0x5a0] ;  /* 0x00016800ff047b82 */ /* 0x001e240000000a00 */
[----:B0-----:R-:W2:Y:S02]  /*0b30*/  LDG.E.64 R4, desc[UR54][R4.64] ;  /* 0x0000003604047981 */ /* 0x001ea4000c1e1b00 */
[----:B--2---:R-:W-:-:S04]  /*0b40*/  ISETP.NE.U32.AND P0, PT, R4, RZ, PT ;  /* 0x000000ff0400720c */ /* 0x004fc80003f05070 */
[----:B------:R-:W-:-:S13]  /*0b50*/  ISETP.NE.AND.EX P0, PT, R5, RZ, PT, P0 ;  /* 0x000000ff0500720c */ /* 0x000fda0003f05300 */
[----:B------:R-:W-:Y:S05]  /*0b60*/  @!P0 BRA `(.L_x_8) ;  /* 0x0000000000088947 */ /* 0x000fea0003800000 */
[----:B-1----:R0:W5:Y:S01]  /*0b70*/  LD.E R89, desc[UR54][R4.64] ;  /* 0x0000003604597980 */ /* 0x002162000c101900 */
[----:B------:R-:W-:Y:S05]  /*0b80*/  BRA `(.L_x_9) ;  /* 0x0000000000247947 */ /* 0x000fea0003800000 */
.L_x_8:
[----:B------:R-:W-:Y:S02]  /*0b90*/  ULDC.64 UR4, c[0x0][0x590] ;  /* 0x0001640000047ab9 */ /* 0x000fe40000000a00 */
[----:B------:R-:W-:-:S04]  /*0ba0*/  ISETP.NE.U32.AND P0, PT, RZ, UR4, PT ;  /* 0x00000004ff007c0c */ /* 0x000fc8000bf05070 */
[----:B------:R-:W-:-:S13]  /*0bb0*/  ISETP.NE.AND.EX P0, PT, RZ, UR5, PT, P0 ;  /* 0x00000005ff007c0c */ /* 0x000fda000bf05300 */
[----:B------:R-:W-:Y:S05]  /*0bc0*/  @!P0 BRA `(.L_x_10) ;  /* 0x00000000000c8947 */ /* 0x000fea0003800000 */
[----:B0-----:R-:W1:Y:S02]  /*0bd0*/  LDC.64 R4, c[0x0][0x590] ;  /* 0x00016400ff047b82 */ /* 0x001e640000000a00 */
[----:B-1----:R1:W5:Y:S01]  /*0be0*/  LDG.E R89, desc[UR54][R4.64] ;  /* 0x0000003604597981 */ /* 0x002362000c1e1900 */
[----:B------:R-:W-:Y:S05]  /*0bf0*/  BRA `(.L_x_9) ;  /* 0x0000000000087947 */ /* 0x000fea0003800000 */
.L_x_10:
[----:B------:R-:W-:Y:S02]  /*0c00*/  ULDC UR4, c[0x0][0x584] ;  /* 0x0001610000047ab9 */ /* 0x000fe40000000800 */
[----:B-1----:R-:W-:-:S07]  /*0c10*/  IMAD.U32 R89, RZ, RZ, UR4 ;  /* 0x00000004ff597e24 */ /* 0x002fce000f8e00ff */
.L_x_9:
[----:B------:R-:W-:Y:S01]  /*0c20*/  ULDC UR4, c[0x0][0x65c] ;  /* 0x0001970000047ab9 */ /* 0x000fe20000000800 */
[----:B01----:R-:W0:Y:S01]  /*0c30*/  LDC.64 R4, c[0x0][0x650] ;  /* 0x00019400ff047b82 */ /* 0x003e220000000a00 */
[----:B------:R-:W-:Y:S01]  /*0c40*/  UISETP.NE.AND UP2, UPT, UR4, 0x1, UPT ;  /* 0x000000010400788c */ /* 0x000fe2000bf45270 */
[----:B------:R-:W-:Y:S01]  /*0c50*/  IMAD.MOV.U32 R18, RZ, RZ, -0x1 ;  /* 0xffffffffff127424 */ /* 0x000fe200078e00ff */
[----:B------:R-:W-:Y:S01]  /*0c60*/  UISETP.NE.AND UP0, UPT, UR19, 0x2, UPT ;  /* 0x000000021300788c */ /* 0x000fe2000bf05270 */
[----:B------:R-:W-:Y:S01]  /*0c70*/  IMAD.MOV.U32 R19, RZ, RZ, -0x1 ;  /* 0xffffffffff137424 */ /* 0x000fe200078e00ff */
[----:B------:R-:W-:-:S07]  /*0c80*/  UP2UR UR38, UPR, URZ, 0x4 ;  /* 0x000000043f267883 */ /* 0x000fce0008000000 */
[----:B------:R-:W-:Y:S01]  /*0c90*/  @UP2 ULDC UR12, c[0x0][0x10] ;  /* 0x00000400000c2ab9 */ /* 0x000fe20000000800 */
[----:B------:R-:W-:Y:S01]  /*0ca0*/  @UP2 UMOV UR4, UR8 ;  /* 0x0000000800042c82 */ /* 0x000fe20008000000 */
[----:B------:R-:W-:Y:S01]  /*0cb0*/  @UP2 UMOV UR5, URZ ;  /* 0x0000003f00052c82 */ /* 0x000fe20008000000 */
[----:B------:R-:W-:Y:S01]  /*0cc0*/  @!UP2 ULDC UR16, c[0x0][0xc] ;  /* 0x000003000010aab9 */ /* 0x000fe20000000800 */
[----:B------:R-:W-:Y:S01]  /*0cd0*/  @UP2 UIMAD.WIDE.U32 UR12, UR15, UR12, UR4 ;  /* 0x0000000c0f0c22a5 */ /* 0x000fe2000f8e0004 */
[----:B------:R-:W-:Y:S02]  /*0ce0*/  ULDC UR10, c[0x0][0xc] ;  /* 0x00000300000a7ab9 */ /* 0x000fe40000000800 */
[----:B------:R-:W-:Y:S01]  /*0cf0*/  @UP2 UMOV UR4, URZ ;  /* 0x0000003f00042c82 */ /* 0x000fe20008000000 */
[----:B------:R-:W-:Y:S01]  /*0d00*/  UMOV UR5, URZ ;  /* 0x0000003f00057c82 */ /* 0x000fe20008000000 */
[----:B------:R-:W-:Y:S01]  /*0d10*/  @UP2 UIADD3 UR18, UR13, UR4, URZ ;  /* 0x000000040d122290 */ /* 0x000fe2000fffe03f */
[----:B------:R-:W-:-:S02]  /*0d20*/  ULDC UR11, c[0x0][0x10] ;  /* 0x00000400000b7ab9 */ /* 0x000fc40000000800 */
[----:B------:R-:W-:Y:S01]  /*0d30*/  UMOV UR4, UR15 ;  /* 0x0000000f00047c82 */ /* 0x000fe20008000000 */
[----:B------:R-:W-:Y:S02]  /*0d40*/  UIMAD.WIDE.U32 UR10, UR10, UR11, URZ ;  /* 0x0000000b0a0a72a5 */ /* 0x000fe4000f8e003f */
[----:B------:R-:W-:Y:S01]  /*0d50*/  @!UP2 UIMAD.WIDE.U32 UR4, UR8, UR16, UR4 ;  /* 0x000000100804a2a5 */ /* 0x000fe2000f8e0004 */
[----:B------:R-:W-:Y:S02]  /*0d60*/  ULDC UR13, c[0x0][0x14] ;  /* 0x00000500000d7ab9 */ /* 0x000fe40000000800 */
[----:B------:R-:W-:Y:S02]  /*0d70*/  UIMAD.WIDE.U32 UR52, UR10, UR13, URZ ;  /* 0x0000000d0a3472a5 */ /* 0x000fe4000f8e003f */
[----:B------:R-:W-:Y:S02]  /*0d80*/  UIMAD UR39, UR11, UR13, URZ ;  /* 0x0000000d0b2772a4 */ /* 0x000fe4000f8e023f */
[----:B------:R-:W-:Y:S01]  /*0d90*/  @!UP2 UMOV UR12, UR4 ;  /* 0x00000004000cac82 */ /* 0x000fe20008000000 */
[----:B------:R-:W-:Y:S01]  /*0da0*/  @!UP2 UMOV UR18, UR5 ;  /* 0x000000050012ac82 */ /* 0x000fe20008000000 */
[----:B------:R-:W-:-:S02]  /*0db0*/  UIADD3 UR39, UR53, UR39, URZ ;  /* 0x0000002735277290 */ /* 0x000fc4000fffe03f */
[----:B------:R-:W-:-:S04]  /*0dc0*/  UIADD3 UR4, UP1, UR12, UR52, URZ ;  /* 0x000000340c047290 */ /* 0x000fc8000ff3e03f */
[----:B------:R-:W-:Y:S02]  /*0dd0*/  UIADD3.X UR5, UR18, UR39, URZ, UP1, !UPT ;  /* 0x0000002712057290 */ /* 0x000fe40008ffe43f */
[----:B------:R-:W-:Y:S02]  /*0de0*/  USEL UR4, UR4, UR12, !UP0 ;  /* 0x0000000c04047287 */ /* 0x000fe4000c000000 */
[----:B------:R-:W-:-:S04]  /*0df0*/  USEL UR5, UR5, UR18, !UP0 ;  /* 0x0000001205057287 */ /* 0x000fc8000c000000 */
[----:B0-----:R-:W-:Y:S01]  /*0e00*/  ISETP.LE.U32.AND P0, PT, R4, UR4, PT ;  /* 0x0000000404007c0c */ /* 0x001fe2000bf03070 */
[----:B------:R-:W-:Y:S01]  /*0e10*/  IMAD.U32 R16, RZ, RZ, UR4 ;  /* 0x00000004ff107e24 */ /* 0x000fe2000f8e00ff */
[----:B------:R-:W-:Y:S01]  /*0e20*/  PRMT R4, RZ, 0x7610, R4 ;  /* 0x00007610ff047816 */ /* 0x000fe20000000004 */
[----:B------:R-:W-:Y:S02]  /*0e30*/  IMAD.U32 R2, RZ, RZ, UR5 ;  /* 0x00000005ff027e24 */ /* 0x000fe4000f8e00ff */
[----:B------:R-:W-:-:S03]  /*0e40*/  IMAD.U32 R17, RZ, RZ, UR5 ;  /* 0x00000005ff117e24 */ /* 0x000fc6000f8e00ff */
[----:B------:R-:W-:Y:S01]  /*0e50*/  ISETP.GE.U32.AND.EX P0, PT, R2, R5, PT, P0 ;  /* 0x000000050200720c */ /* 0x000fe20003f06100 */
[----:B------:R-:W-:-:S12]  /*0e60*/  IMAD.MOV.U32 R2, RZ, RZ, -0x1 ;  /* 0xffffffffff027424 */ /* 0x000fd800078e00ff */
[----:B------:R-:W-:Y:S05]  /*0e70*/  @P0 BRA `(.L_x_11) ;  /* 0x0000000400500947 */ /* 0x000fea0003800000 */
[----:B------:R-:W-:Y:S01]  /*0e80*/  ULDC.64 UR18, c[0x0][0x628] ;  /* 0x00018a0000127ab9 */ /* 0x000fe20000000a00 */
[C---:B------:R-:W-:Y:S01]  /*0e90*/  R2UR UR20, R16.reuse ;  /* 0x00000000101472ca */ /* 0x040fe200000e0000 */
[----:B------:R-:W-:Y:S01]  /*0ea0*/  ULDC UR16, c[0x0][0x630] ;  /* 0x00018c0000107ab9 */ /* 0x000fe20000000800 */
[----:B------:R-:W-:Y:S02]  /*0eb0*/  ISETP.NE.U32.AND P0, PT, RZ, UR18, PT ;  /* 0x00000012ff007c0c */ /* 0x000fe4000bf05070 */
[----:B------:R-:W-:Y:S02]  /*0ec0*/  R2UR UR4, R16 ;  /* 0x00000000100472ca */ /* 0x000fe400000e0000 */
[----:B------:R-:W-:Y:S02]  /*0ed0*/  ISETP.NE.AND.EX P0, PT, RZ, UR19, PT, P0 ;  /* 0x00000013ff007c0c */ /* 0x000fe4000bf05300 */
[----:B------:R-:W-:-:S11]  /*0ee0*/  R2UR UR5, R17 ;  /* 0x00000000110572ca */ /* 0x000fd600000e0000 */
[----:B------:R-:W-:Y:S05]  /*0ef0*/  @!P0 BRA `(.L_x_12) ;  /* 0x0000000000308947 */ /* 0x000fea0003800000 */
[----:B------:R-:W-:Y:S01]  /*0f00*/  R2UR UR4, R16 ;  /* 0x00000000100472ca */ /* 0x000fe200000e0000 */
[----:B------:R-:W-:Y:S01]  /*0f10*/  ULDC UR12, c[0x0][0x634] ;  /* 0x00018d00000c7ab9 */ /* 0x000fe20000000800 */
[----:B------:R-:W-:-:S11]  /*0f20*/  R2UR UR15, R17 ;  /* 0x00000000110f72ca */ /* 0x000fd600000e0000 */
[----:B------:R-:W-:-:S04]  /*0f30*/  UIADD3 UR12, UP1, UR4, UR12, URZ ;  /* 0x0000000c040c7290 */ /* 0x000fc8000ff3e03f */
[----:B------:R-:W-:-:S04]  /*0f40*/  UIADD3.X UR15, URZ, UR15, URZ, UP1, !UPT ;  /* 0x0000000f3f0f7290 */ /* 0x000fc80008ffe43f */
[----:B------:R-:W-:-:S04]  /*0f50*/  UIMAD.WIDE.U32 UR4, UR15, UR18, URZ ;  /* 0x000000120f0472a5 */ /* 0x000fc8000f8e003f */
[----:B------:R-:W-:Y:S02]  /*0f60*/  UIMAD.WIDE.U32 UR10, UP1, UR12, UR19, UR4 ;  /* 0x000000130c0a72a5 */ /* 0x000fe4000f820004 */
[----:B------:R-:W-:Y:S02]  /*0f70*/  UIMAD.WIDE.U32 UR4, UR12, UR18, URZ ;  /* 0x000000120c0472a5 */ /* 0x000fe4000f8e003f */
[----:B------:R-:W-:Y:S02]  /*0f80*/  UIADD3.X UR13, URZ, URZ, URZ, UP1, !UPT ;  /* 0x0000003f3f0d7290 */ /* 0x000fe40008ffe43f */
[----:B------:R-:W-:Y:S01]  /*0f90*/  UIADD3 URZ, UP1, UR5, UR10, URZ ;  /* 0x0000000a053f7290 */ /* 0x000fe2000ff3e03f */
[----:B------:R-:W-:-:S03]  /*0fa0*/  UMOV UR12, UR11 ;  /* 0x0000000b000c7c82 */ /* 0x000fc60008000000 */
[----:B------:R-:W-:-:S12]  /*0fb0*/  UIMAD.WIDE.U32.X UR4, UR15, UR19, UR12, UP1 ;  /* 0x000000130f0472a5 */ /* 0x000fd800088e040c */
.L_x_12:
[----:B------:R-:W-:Y:S01]  /*0fc0*/  USHF.R.U64 UR4, UR4, UR16, UR5 ;  /* 0x0000001004047299 */ /* 0x000fe20008001205 */
[----:B------:R-:W-:Y:S01]  /*0fd0*/  R2UR UR11, R17 ;  /* 0x00000000110b72ca */ /* 0x000fe200000e0000 */
[----:B------:R-:W-:Y:S02]  /*0fe0*/  USHF.R.U32.HI UR5, URZ, UR16, UR5 ;  /* 0x000000103f057299 */ /* 0x000fe40008011605 */
[----:B------:R-:W-:Y:S01]  /*0ff0*/  UIADD3 UR12, UP1, URZ, -UR4, URZ ;  /* 0x800000043f0c7290 */ /* 0x000fe2000ff3e03f */
[----:B------:R-:W-:Y:S01]  /*1000*/  ULDC.64 UR18, c[0x0][0x620] ;  /* 0x0001880000127ab9 */ /* 0x000fe20000000a00 */
[----:B------:R-:W-:Y:S02]  /*1010*/  UISETP.NE.AND UP2, UPT, UR38, URZ, UPT ;  /* 0x0000003f2600728c */ /* 0x000fe4000bf45270 */
[----:B------:R-:W-:Y:S01]  /*1020*/  UIADD3.X UR5, URZ, ~UR5, URZ, UP1, !UPT ;  /* 0x800000053f057290 */ /* 0x000fe20008ffe43f */
[----:B------:R-:W-:Y:S01]  /*1030*/  UMOV UR10, UR20 ;  /* 0x00000014000a7c82 */ /* 0x000fe20008000000 */
[----:B------:R-:W-:-:S02]  /*1040*/  ULDC UR13, c[0x0][0x618] ;  /* 0x00018600000d7ab9 */ /* 0x000fc40000000800 */
[----:B------:R-:W-:Y:S02]  /*1050*/  UIMAD UR5, UR5, UR18, URZ ;  /* 0x00000012050572a4 */ /* 0x000fe4000f8e023f */
[----:B------:R-:W-:Y:S02]  /*1060*/  UIMAD.WIDE.U32 UR10, UR12, UR18, UR10 ;  /* 0x000000120c0a72a5 */ /* 0x000fe4000f8e000a */
[----:B------:R-:W-:Y:S02]  /*1070*/  UIMAD UR12, UR12, UR19, UR5 ;  /* 0x000000130c0c72a4 */ /* 0x000fe4000f8e0205 */
[----:B------:R-:W-:Y:S02]  /*1080*/  @UP2 UIMAD UR7, UR17, UR9, UR8 ;  /* 0x00000009110722a4 */ /* 0x000fe4000f8e0208 */
[----:B------:R-:W-:Y:S01]  /*1090*/  UIADD3 UR11, UR11, UR12, URZ ;  /* 0x0000000c0b0b7290 */ /* 0x000fe2000fffe03f */
[----:B------:R-:W-:Y:S01]  /*10a0*/  ULDC.64 UR8, c[0x0][0x640] ;  /* 0x0001900000087ab9 */ /* 0x000fe20000000a00 */
[----:B------:R-:W-:-:S02]  /*10b0*/  ULDC UR15, c[0x0][0x608] ;  /* 0x00018200000f7ab9 */ /* 0x000fc40000000800 */
[----:B------:R-:W-:Y:S01]  /*10c0*/  USHF.R.U64 UR20, UR10, UR13, UR11 ;  /* 0x0000000d0a147299 */ /* 0x000fe2000800120b */
[----:B------:R-:W-:Y:S01]  /*10d0*/  ISETP.NE.U32.AND P0, PT, RZ, UR8, PT ;  /* 0x00000008ff007c0c */ /* 0x000fe2000bf05070 */
[----:B------:R-:W-:Y:S01]  /*10e0*/  USHF.R.U32.HI UR11, URZ, UR13, UR11 ;  /* 0x0000000d3f0b7299 */ /* 0x000fe2000801160b */
[----:B------:R-:W-:Y:S02]  /*10f0*/  ULDC UR21, c[0x0][0x658] ;  /* 0x0001960000157ab9 */ /* 0x000fe40000000800 */
[----:B------:R-:W-:Y:S01]  /*1100*/  ISETP.NE.AND.EX P0, PT, RZ, UR9, PT, P0 ;  /* 0x00000009ff007c0c */ /* 0x000fe2000bf05300 */
[----:B------:R-:W-:Y:S02]  /*1110*/  USHF.R.U64 UR25, UR20, UR15, UR11 ;  /* 0x0000000f14197299 */ /* 0x000fe4000800120b */
[----:B------:R-:W-:Y:S01]  /*1120*/  USHF.R.U32.HI UR11, URZ, UR15, UR11 ;  /* 0x0000000f3f0b7299 */ /* 0x000fe2000801160b */
[----:B------:R-:W-:Y:S01]  /*1130*/  UMOV UR10, 0xffffffff ;  /* 0xffffffff000a7882 */ /* 0x000fe20000000000 */
[----:B------:R-:W-:Y:S01]  /*1140*/  ULDC UR5, c[0x0][0x600] ;  /* 0x0001800000057ab9 */ /* 0x000fe20000000800 */
[----:B------:R-:W-:-:S02]  /*1150*/  USHF.L.U32 UR10, UR10, UR21, URZ ;  /* 0x000000150a0a7299 */ /* 0x000fc4000800063f */
[----:B------:R-:W-:Y:S02]  /*1160*/  USHF.R.U64 UR26, UR25, UR21, UR11 ;  /* 0x00000015191a7299 */ /* 0x000fe4000800120b */
[----:B------:R-:W-:Y:S02]  /*1170*/  ULOP3.LUT UR15, URZ, UR10, URZ, 0x33, !UPT ;  /* 0x0000000a3f0f7292 */ /* 0x000fe4000f8e333f */
[----:B------:R-:W-:Y:S02]  /*1180*/  UIADD3 UR19, UR5, -0x1, URZ ;  /* 0xffffffff05137890 */ /* 0x000fe4000fffe03f */
[----:B------:R-:W-:Y:S01]  /*1190*/  USHF.R.U32.HI UR11, URZ, UR21, UR11 ;  /* 0x000000153f0b7299 */ /* 0x000fe2000801160b */
[----:B------:R-:W-:Y:S01]  /*11a0*/  ULDC UR22, c[0x0][0x648] ;  /* 0x0001920000167ab9 */ /* 0x000fe20000000800 */
[----:B------:R-:W-:Y:S01]  /*11b0*/  ULDC UR23, c[0x0][0x638] ;  /* 0x00018e0000177ab9 */ /* 0x000fe20000000800 */
[----:B------:R-:W-:Y:S01]  /*11c0*/  UMOV UR24, 0x1 ;  /* 0x0000000100187882 */ /* 0x000fe20000000000 */
[----:B------:R-:W-:Y:S01]  /*11d0*/  UMOV UR10, UR26 ;  /* 0x0000001a000a7c82 */ /* 0x000fe20008000000 */
[----:B------:R-:W-:Y:S07]  /*11e0*/  @!P0 BRA `(.L_x_13) ;  /* 0x0000000000308947 */ /* 0x000fee0003800000 */
[----:B------:R-:W-:Y:S02]  /*11f0*/  ULDC UR16, c[0x0][0x64c] ;  /* 0x0001930000107ab9 */ /* 0x000fe40000000800 */
        /* <DEDUP_REMOVED lines=8> */
[----:B------:R-:W-:-:S07]  /*1280*/  UIMAD.WIDE.U32.X UR8, UR18, UR9, UR16, UP1 ;  /* 0x00000009120872a5 */ /* 0x000fce00088e0410 */
[----:B------:R-:W-:Y:S01]  /*1290*/  UMOV UR10, UR8 ;  /* 0x00000008000a7c82 */ /* 0x000fe20008000000 */
[----:B------:R-:W-:-:S05]  /*12a0*/  UMOV UR11, UR9 ;  /* 0x00000009000b7c82 */ /* 0x000fca0008000000 */
.L_x_13:
[----:B------:R-:W-:Y:S01]  /*12b0*/  USHF.R.U64 UR9, UR10, UR22, UR11 ;  /* 0x000000160a097299 */ /* 0x000fe2000800120b */
[----:B------:R-:W-:Y:S01]  /*12c0*/  IMAD.MOV.U32 R4, RZ, RZ, 0x1 ;  /* 0x00000001ff047424 */ /* 0x000fe200078e00ff */
[----:B------:R-:W-:Y:S01]  /*12d0*/  USHF.L.U32 UR8, UR24, UR21, URZ ;  /* 0x0000001518087299 */ /* 0x000fe2000800063f */
[----:B------:R-:W-:Y:S01]  /*12e0*/  IMAD.U32 R19, RZ, RZ, UR4 ;  /* 0x00000004ff137e24 */ /* 0x000fe2000f8e00ff */
[----:B------:R-:W-:Y:S02]  /*12f0*/  ULOP3.LUT UR15, UR25, UR15, URZ, 0xc0, !UPT ;  /* 0x0000000f190f7292 */ /* 0x000fe4000f8ec03f */
[----:B------:R-:W-:Y:S02]  /*1300*/  UIADD3 UR10, -UR9, URZ, URZ ;  /* 0x0000003f090a7290 */ /* 0x000fe4000fffe13f */
[----:B------:R-:W-:Y:S02]  /*1310*/  UIMAD UR15, UR8, UR9, UR15 ;  /* 0x00000009080f72a4 */ /* 0x000fe4000f8e020f */
[----:B------:R-:W-:-:S02]  /*1320*/  ULOP3.LUT UR19, UR20, UR19, URZ, 0xc0, !UPT ;  /* 0x0000001314137292 */ /* 0x000fc4000f8ec03f */
[----:B------:R-:W-:Y:S01]  /*1330*/  UIMAD UR8, UR10, UR23, UR26 ;  /* 0x000000170a0872a4 */ /* 0x000fe2000f8e021a */
[----:B------:R-:W-:Y:S01]  /*1340*/  ULDC UR9, c[0x0][0x610] ;  /* 0x0001840000097ab9 */ /* 0x000fe20000000800 */
[----:B------:R-:W-:Y:S02]  /*1350*/  UISETP.NE.AND UP1, UPT, UR38, URZ, UPT ;  /* 0x0000003f2600728c */ /* 0x000fe4000bf25270 */
[----:B------:R-:W-:Y:S02]  /*1360*/  UIMAD UR7, UR15, UR9, UR7 ;  /* 0x000000090f0772a4 */ /* 0x000fe4000f8e0207 */
[----:B------:R-:W-:-:S04]  /*1370*/  UIMAD UR8, UR8, UR5, UR19 ;  /* 0x00000005080872a4 */ /* 0x000fc8000f8e0213 */
[----:B------:R-:W-:Y:S02]  /*1380*/  USEL UR5, UR8, UR7, !UP1 ;  /* 0x0000000708057287 */ /* 0x000fe4000c800000 */
[----:B------:R-:W-:-:S04]  /*1390*/  USEL UR7, UR7, UR8, !UP1 ;  /* 0x0000000807077287 */ /* 0x000fc8000c800000 */
[----:B------:R-:W-:Y:S02]  /*13a0*/  IMAD.U32 R2, RZ, RZ, UR5 ;  /* 0x00000005ff027e24 */ /* 0x000fe4000f8e00ff */
[----:B------:R-:W-:-:S07]  /*13b0*/  IMAD.U32 R18, RZ, RZ, UR7 ;  /* 0x00000007ff127e24 */ /* 0x000fce000f8e00ff */
.L_x_11:
[----:B------:R-:W-:Y:S05]  /*13c0*/  @!P1 BRA `(.L_x_14) ;  /* 0x00000000000c9947 */ /* 0x000fea0003800000 */
[----:B------:R-:W-:Y:S01]  /*13d0*/  UCGABAR_WAIT ;  /* 0x0000000000007dc7 */ /* 0x000fe20008000000 */
[----:B------:R-:W-:Y:S01]  /*13e0*/  CCTL.IVALL ;  /* 0x00000000ff00798f */ /* 0x000fe20002000000 */
[----:B------:R-:W-:Y:S05]  /*13f0*/  BRA `(.L_x_15) ;  /* 0x0000000000047947 */ /* 0x000fea0003800000 */
.L_x_14:
[----:B------:R-:W-:Y:S06]  /*1400*/  BAR.SYNC.DEFER_BLOCKING 0x0 ;  /* 0x0000000000007b1d */ /* 0x000fec0000010000 */
.L_x_15:
[----:B------:R-:W-:Y:S02]  /*1410*/  ULDC UR4, c[0x0][0x28c] ;  /* 0x0000a30000047ab9 */ /* 0x000fe40000000800 */
[----:B------:R-:W-:-:S04]  /*1420*/  UIADD3 UR4, UR4, 0x7f, URZ ;  /* 0x0000007f04047890 */ /* 0x000fc8000fffe03f */
[----:B------:R-:W-:-:S04]  /*1430*/  USHF.R.S32.HI UR5, URZ, 0x1f, UR4 ;  /* 0x0000001f3f057899 */ /* 0x000fc80008011404 */
[----:B------:R-:W-:-:S04]  /*1440*/  ULEA.HI UR5, UR5, UR4, URZ, 0x7 ;  /* 0x0000000405057291 */ /* 0x000fc8000f8f383f */
[----:B------:R-:W-:Y:S01]  /*1450*/  USHF.R.S32.HI UR37, URZ, 0x7, UR5 ;  /* 0x000000073f257899 */ /* 0x000fe20008011405 */
[----:B------:R-:W-:Y:S11]  /*1460*/  @!P2 BRA `(.L_x_16) ;  /* 0x000000580098a947 */ /* 0x000ff60003800000 */
[----:B------:R-:W-:-:S06]  /*1470*/  UISETP.GT.U32.AND UP1, UPT, UR14, 0x1, UPT ;  /* 0x000000010e00788c */ /* 0x000fcc000bf24070 */
[----:B------:R-:W-:-:S13]  /*1480*/  PLOP3.LUT P0, PT, PT, PT, UP1, 0x80, 0x0 ;  /* 0x000000000000781c */ /* 0x000fda0003f0f018 */
[----:B------:R-:W-:Y:S05]  /*1490*/  @P0 EXIT ;  /* 0x000000000000094d */ /* 0x000fea0003800000 */
.L_x_17:
[----:B------:R-:W-:-:S08]  /*14a0*/  NOP ;  /* 0x0000000000007918 */ /* 0x000fd00000000000 */
[----:B------:R-:W0:Y:S02]  /*14b0*/  USETMAXREG.TRY_ALLOC.CTAPOOL UP1, 0xe8 ;  /* 0x000000e8000079c8 */ /* 0x000e240008020600 */
[----:B0-----:R-:W-:-:S13]  /*14c0*/  PLOP3.LUT P0, PT, PT, PT, UP1, 0x80, 0x0 ;  /* 0x000000000000781c */ /* 0x001fda0003f0f018 */
[----:B------:R-:W-:Y:S05]  /*14d0*/  @!P0 BRA `(.L_x_17) ;  /* 0xfffffffc00f08947 */ /* 0x000fea000383ffff */
[----:B------:R-:W-:-:S13]  /*14e0*/  LOP3.LUT P0, RZ, R4, 0xff, RZ, 0xc0, !PT ;  /* 0x000000ff04ff7812 */ /* 0x000fda000780c0ff */
[----:B------:R-:W-:Y:S05]  /*14f0*/  @!P0 EXIT ;  /* 0x000000000000894d */ /* 0x000fea0003800000 */
[----:B------:R-:W0:Y:S01]  /*1500*/  S2UR UR5, SR_CgaCtaId ;  /* 0x00000000000579c3 */ /* 0x000e220000008800 */
[CC--:B------:R-:W-:Y:S01]  /*1510*/  LEA.HI R0, R6.reuse, R3.reuse, RZ, 0x2 ;  /* 0x0000000306007211 */ /* 0x0c0fe200078f10ff */
[----:B------:R-:W-:Y:S01]  /*1520*/  UMOV UR42, 0x400 ;  /* 0x00000400002a7882 */ /* 0x000fe20000000000 */
[----:B------:R-:W-:Y:S01]  /*1530*/  LEA.HI R6, R6, R3, RZ, 0x5 ;  /* 0x0000000306067211 */ /* 0x000fe200078f28ff */
[----:B------:R-:W-:Y:S01]  /*1540*/  USHF.R.U32.HI UR4, URZ, 0x2, UR37 ;  /* 0x000000023f047899 */ /* 0x000fe20008011625 */
[--C-:B------:R-:W-:Y:S01]  /*1550*/  SHF.R.S32.HI R90, RZ, 0x2, R0.reuse ;  /* 0x00000002ff5a7819 */ /* 0x100fe20000011400 */
[----:B------:R-:W-:Y:S01]  /*1560*/  ULOP3.LUT UR45, UR37, 0x3, URZ, 0xc0, !UPT ;  /* 0x00000003252d7892 */ /* 0x000fe2000f8ec03f */
[----:B------:R-:W-:Y:S01]  /*1570*/  SHF.R.S32.HI R5, RZ, 0x1f, R0 ;  /* 0x0000001fff057819 */ /* 0x000fe20000011400 */
[----:B------:R-:W1:Y:S01]  /*1580*/  LDC.64 R8, c[0x0][0x5c8] ;  /* 0x00017200ff087b82 */ /* 0x000e620000000a00 */
[----:B------:R-:W-:Y:S01]  /*1590*/  LOP3.LUT R0, R0, 0xfffffffc, RZ, 0xc0, !PT ;  /* 0xfffffffc00007812 */ /* 0x000fe200078ec0ff */
[----:B------:R-:W-:Y:S01]  /*15a0*/  UISETP.LT.AND UP1, UPT, UR37, 0x1, UPT ;  /* 0x000000012500788c */ /* 0x000fe2000bf21270 */
[----:B------:R-:W-:Y:S01]  /*15b0*/  LEA.HI R5, R5, R90, RZ, 0x3 ;  /* 0x0000005a05057211 */ /* 0x000fe200078f18ff */
[----:B------:R-:W-:-:S02]  /*15c0*/  ULOP3.LUT UR4, UR4, 0x1, URZ, 0xc0, !UPT ;  /* 0x0000000104047892 */ /* 0x000fc4000f8ec03f */
[----:B------:R-:W-:Y:S01]  /*15d0*/  IMAD.IADD R3, R3, 0x1, -R0 ;  /* 0x0000000103037824 */ /* 0x000fe200078e0a00 */
[----:B------:R-:W-:Y:S01]  /*15e0*/  LOP3.LUT R5, R5, 0xfffffff8, RZ, 0xc0, !PT ;  /* 0xfffffff805057812 */ /* 0x000fe200078ec0ff */
[----:B------:R-:W2:Y:S01]  /*15f0*/  LDC R96, c[0x0][0x288] ;  /* 0x0000a200ff607b82 */ /* 0x000ea20000000800 */
[----:B------:R-:W-:Y:S01]  /*1600*/  VIADD R0, R97, 0xffffffff ;  /* 0xffffffff61007836 */ /* 0x000fe20000000000 */
[----:B------:R-:W-:Y:S01]  /*1610*/  ULDC UR44, c[0x0][0x658] ;  /* 0x00019600002c7ab9 */ /* 0x000fe20000000800 */
[----:B------:R-:W-:Y:S01]  /*1620*/  IMAD.SHL.U32 R92, R3, 0x2, RZ ;  /* 0x00000002035c7824 */ /* 0x000fe200078e00ff */
[----:B------:R-:W-:Y:S01]  /*1630*/  UMOV UR6, 0xffffffff ;  /* 0xffffffff00067882 */ /* 0x000fe20000000000 */
[----:B------:R-:W-:Y:S01]  /*1640*/  IMAD.IADD R90, R90, 0x1, -R5 ;  /* 0x000000015a5a7824 */ /* 0x000fe200078e0a05 */
[C---:B------:R-:W-:Y:S01]  /*1650*/  ISETP.NE.AND P0, PT, R0.reuse, RZ, PT ;  /* 0x000000ff0000720c */ /* 0x040fe20003f05270 */
[----:B------:R-:W-:Y:S01]  /*1660*/  IMAD.SHL.U32 R0, R0, 0x8, RZ ;  /* 0x0000000800007824 */ /* 0x000fe200078e00ff */
[----:B0-----:R-:W-:Y:S01]  /*1670*/  ULEA UR42, UR5, UR42, 0x18 ;  /* 0x0000002a052a7291 */ /* 0x001fe2000f8ec03f */
[----:B------:R-:W-:Y:S01]  /*1680*/  SHF.R.S32.HI R5, RZ, 0x5, R6 ;  /* 0x00000005ff057819 */ /* 0x000fe20000011406 */
[----:B------:R-:W-:Y:S01]  /*1690*/  ULDC UR8, c[0x0][0x284] ;  /* 0x0000a10000087ab9 */ /* 0x000fe20000000800 */
[--C-:B------:R-:W-:Y:S01]  /*16a0*/  SHF.R.S32.HI R91, RZ, 0x1f, R90.reuse ;  /* 0x0000001fff5b7819 */ /* 0x100fe2000001145a */
[----:B------:R-:W-:Y:S01]  /*16b0*/  UIADD3 UR50, UR42, 0x50, URZ ;  /* 0x000000502a327890 */ /* 0x000fe2000fffe03f */
[----:B------:R-:W-:Y:S01]  /*16c0*/  LOP3.LUT R0, R0, 0x8, RZ, 0xc0, !PT ;  /* 0x0000000800007812 */ /* 0x000fe200078ec0ff */
[C-C-:B------:R-:W-:Y:S01]  /*16d0*/  IMAD R99, R5.reuse, -0x10, -R90.reuse ;  /* 0xfffffff005637824 */ /* 0x140fe200078e0a5a */
[----:B------:R-:W-:Y:S01]  /*16e0*/  USEL UR45, UR45, URZ, !UP0 ;  /* 0x0000003f2d2d7287 */ /* 0x000fe2000c000000 */
[----:B------:R-:W-:Y:S01]  /*16f0*/  IMAD.WIDE R90, R5, 0x10, R90 ;  /* 0x00000010055a7825 */ /* 0x000fe200078e025a */
[----:B------:R-:W-:Y:S01]  /*1700*/  USEL UR46, UR37, 0x1, UP1 ;  /* 0x00000001252e7887 */ /* 0x000fe20008800000 */
[C---:B-1----:R-:W-:Y:S01]  /*1710*/  SHF.L.U64.HI R94, R8.reuse, 0x3, R9 ;  /* 0x00000003085e7819 */ /* 0x042fe20000010209 */
[----:B------:R-:W-:Y:S01]  /*1720*/  USHF.L.U32 UR6, UR6, UR44, URZ ;  /* 0x0000002c06067299 */ /* 0x000fe2000800063f */
[----:B------:R-:W-:Y:S01]  /*1730*/  IMAD.SHL.U32 R95, R8, 0x8, RZ ;  /* 0x00000008085f7824 */ /* 0x000fe200078e00ff */
[----:B------:R-:W-:Y:S01]  /*1740*/  UISETP.EQ.U32.AND UP0, UPT, UR4, 0x1, !UP0 ;  /* 0x000000010400788c */ /* 0x000fe2000c702070 */
[----:B------:R-:W-:Y:S01]  /*1750*/  SEL R100, RZ, 0x1, P0 ;  /* 0x00000001ff647807 */ /* 0x000fe20000000000 */
[----:B------:R-:W-:Y:S01]  /*1760*/  VIADD R99, R99, UR8 ;  /* 0x0000000863637c36 */ /* 0x000fe20008000000 */
[----:B------:R-:W-:Y:S01]  /*1770*/  LEA R97, R97, UR50, 0x3 ;  /* 0x0000003261617c11 */ /* 0x000fe2000f8e18ff */
[----:B--2---:R-:W-:Y:S01]  /*1780*/  IMAD R96, R3, -0x2, R96 ;  /* 0xfffffffe03607824 */ /* 0x004fe200078e0260 */
[C---:B------:R-:W-:Y:S01]  /*1790*/  LOP3.LUT R101, R0.reuse, 0x8, RZ, 0x3c, !PT ;  /* 0x0000000800657812 */ /* 0x040fe200078e3cff */
[----:B------:R-:W-:Y:S01]  /*17a0*/  ULDC UR43, c[0x0][0x600] ;  /* 0x00018000002b7ab9 */ /* 0x000fe20000000800 */
[----:B------:R-:W-:Y:S01]  /*17b0*/  LOP3.LUT R98, R0, 0x18, RZ, 0x3c, !PT ;  /* 0x0000001800627812 */ /* 0x000fe200078e3cff */
[----:B------:R-:W-:Y:S01]  /*17c0*/  UMOV UR7, 0x1 ;  /* 0x0000000100077882 */ /* 0x000fe20000000000 */
[----:B------:R-:W-:Y:S01]  /*17d0*/  SHF.R.S32.HI R93, RZ, 0x1f, R92 ;  /* 0x0000001fff5d7819 */ /* 0x000fe2000001145c */
[----:B------:R-:W-:-:S02]  /*17e0*/  ULOP3.LUT UR49, UR40, 0x1, URZ, 0xfc, !UPT ;  /* 0x0000000128317892 */ /* 0x000fc4000f8efc3f */
[----:B------:R-:W-:Y:S02]  /*17f0*/  USHF.L.U32 UR36, UR37, 0x1, URZ ;  /* 0x0000000125247899 */ /* 0x000fe4000800063f */
[----:B------:R-:W-:Y:S02]  /*1800*/  USHF.L.U64.HI UR41, UR52, 0x1, UR39 ;  /* 0x0000000134297899 */ /* 0x000fe40008010227 */
[----:B------:R-:W-:Y:S02]  /*1810*/  UIADD3 UR43, UR43, -0x1, URZ ;  /* 0xffffffff2b2b7890 */ /* 0x000fe4000fffe03f */
[----:B------:R-:W-:Y:S02]  /*1820*/  USHF.L.U32 UR44, UR7, UR44, URZ ;  /* 0x0000002c072c7299 */ /* 0x000fe4000800063f */
[----:B------:R-:W-:Y:S02]  /*1830*/  UIADD3 UR46, -UR46, UR37, URZ ;  /* 0x000000252e2e7290 */ /* 0x000fe4000fffe13f */
[----:B------:R-:W-:-:S02]  /*1840*/  ULOP3.LUT UR47, URZ, UR6, URZ, 0x33, !UPT ;  /* 0x000000063f2f7292 */ /* 0x000fc4000f8e333f */
[----:B------:R-:W-:-:S12]  /*1850*/  USEL UR48, URZ, 0x1, !UP0 ;  /* 0x000000013f307887 */ /* 0x000fd8000c000000 */
.L_x_165:
[----:B------:R-:W-:-:S04]  /*1860*/  SHF.L.U32 R0, R100, 0x1f, RZ ;  /* 0x0000001f64007819 */ /* 0x000fc800000006ff */
[----:B------:R-:W0:Y:S02]  /*1870*/  SYNCS.PHASECHK.TRANS64.TRYWAIT P0, [R97+URZ+-0x8], R0 ;  /* 0xfffff800610075a7 */ /* 0x000e24000800017f */
[----:B012345:R-:W-:Y:S05]  /*1880*/  @!P0 BRA `(.L_x_18) ;  /* 0x0000006800108947 */ /* 0x03ffea0003800000 */
.L_x_187:
[----:B------:R-:W-:Y:S02]  /*1890*/  ULDC UR4, c[0x0][0x28c] ;  /* 0x0000a30000047ab9 */ /* 0x000fe40000000800 */
[----:B------:R-:W-:-:S13]  /*18a0*/  ISETP.LT.AND P0, PT, RZ, UR4, PT ;  /* 0x00000004ff007c0c */ /* 0x000fda000bf01270 */
[----:B------:R-:W-:Y:S05]  /*18b0*/  @P0 BRA `(.L_x_19) ;  /* 0x0000000000400947 */ /* 0x000fea0003800000 */
[----:B0-----:R-:W-:Y:S01]  /*18c0*/  MOV R0, 0x0 ;  /* 0x0000000000007802 */ /* 0x001fe20000000f00 */
[----:B------:R-:W-:Y:S01]  /*18d0*/  ULDC.64 UR4, c[0x4][0x68] ;  /* 0x01001a0000047ab9 */ /* 0x000fe20000000a00 */
[----:B------:R-:W-:Y:S01]  /*18e0*/  ULDC.64 UR6, c[0x4][0x8] ;  /* 0x0100020000067ab9 */ /* 0x000fe20000000a00 */
[----:B------:R-:W-:Y:S01]  /*18f0*/  IMAD.U32 R4, RZ, RZ, UR4 ;  /* 0x00000004ff047e24 */ /* 0x000fe2000f8e00ff */
[----:B------:R0:W1:Y:S01]  /*1900*/  LDC.64 R14, c[0x4][R0] ;  /* 0x01000000000e7b82 */ /* 0x0000620000000a00 */
[----:B------:R-:W-:Y:S01]  /*1910*/  IMAD.U32 R5, RZ, RZ, UR5 ;  /* 0x00000005ff057e24 */ /* 0x000fe2000f8e00ff */
[----:B------:R-:W-:Y:S01]  /*1920*/  ULDC.64 UR4, c[0x4][0x70] ;  /* 0x01001c0000047ab9 */ /* 0x000fe20000000a00 */
[----:B------:R-:W-:Y:S02]  /*1930*/  IMAD.U32 R10, RZ, RZ, UR6 ;  /* 0x00000006ff0a7e24 */ /* 0x000fe4000f8e00ff */
[----:B------:R-:W-:Y:S02]  /*1940*/  IMAD.U32 R6, RZ, RZ, UR4 ;  /* 0x00000004ff067e24 */ /* 0x000fe4000f8e00ff */
[----:B------:R-:W-:-:S02]  /*1950*/  IMAD.U32 R7, RZ, RZ, UR5 ;  /* 0x00000005ff077e24 */ /* 0x000fc4000f8e00ff */
[----:B------:R-:W-:Y:S02]  /*1960*/  IMAD.U32 R11, RZ, RZ, UR7 ;  /* 0x00000007ff0b7e24 */ /* 0x000fe4000f8e00ff */
[----:B------:R-:W-:Y:S02]  /*1970*/  IMAD.MOV.U32 R8, RZ, RZ, 0x1e1 ;  /* 0x000001e1ff087424 */ /* 0x000fe400078e00ff */
[----:B------:R-:W-:Y:S02]  /*1980*/  IMAD.MOV.U32 R12, RZ, RZ, 0x1 ;  /* 0x00000001ff0c7424 */ /* 0x000fe400078e00ff */
[----:B0-----:R-:W-:-:S07]  /*1990*/  IMAD.MOV.U32 R13, RZ, RZ, RZ ;  /* 0x000000ffff0d7224 */ /* 0x001fce00078e00ff */
[----:B------:R-:W-:-:S07]  /*19a0*/  LEPC R20, `(.L_x_19) ;  /* 0x000000001014794e */ /* 0x000fce0000000000 */
[----:B-1---5:R-:W-:Y:S05]  /*19b0*/  CALL.ABS.NOINC R14 ;  /* 0x000000000e007343 */ /* 0x022fea0003c00000 */
.L_x_19:
[----:B0-----:R-:W-:-:S05]  /*19c0*/  IMAD.U32 R0, RZ, RZ, UR49 ;  /* 0x00000031ff007e24 */ /* 0x001fca000f8e00ff */
[----:B------:R-:W-:-:S13]  /*19d0*/  ISETP.NE.AND P0, PT, R0, 0x3, PT ;  /* 0x000000030000780c */ /* 0x000fda0003f05270 */
[----:B------:R-:W-:Y:S05]  /*19e0*/  @!P0 BRA `(.L_x_20) ;  /* 0x0000000000048947 */ /* 0x000fea0003800000 */
[----:B------:R-:W-:Y:S01]  /*19f0*/  BPT.TRAP 0x1 ;  /* 0x000000040000795c */ /* 0x000fe20000300000 */
.L_x_20:
[----:B------:R-:W-:Y:S02]  /*1a00*/  IMAD.U32 R3, RZ, RZ, UR45 ;  /* 0x0000002dff037e24 */ /* 0x000fe4000f8e00ff */
[----:B------:R-:W-:-:S03]  /*1a10*/  IMAD.U32 R0, RZ, RZ, UR48 ;  /* 0x00000030ff007e24 */ /* 0x000fc6000f8e00ff */
[----:B------:R-:W-:Y:S02]  /*1a20*/  LEA R3, R3, UR42, 0x3 ;  /* 0x0000002a03037c11 */ /* 0x000fe4000f8e18ff */
[----:B------:R-:W-:-:S04]  /*1a30*/  SHF.L.U32 R0, R0, 0x1f, RZ ;  /* 0x0000001f00007819 */ /* 0x000fc800000006ff */
[----:B------:R0:W1:Y:S01]  /*1a40*/  SYNCS.PHASECHK.TRANS64.TRYWAIT P1, [R3+URZ], R0 ;  /* 0x00000000030075a7 */ /* 0x000062000802017f */
[----:B------:R-:W-:Y:S05]  /*1a50*/  @!P0 BRA `(.L_x_21) ;  /* 0x0000000000048947 */ /* 0x000fea0003800000 */
[----:B------:R-:W-:Y:S01]  /*1a60*/  BPT.TRAP 0x1 ;  /* 0x000000040000795c */ /* 0x000fe20000300000 */
.L_x_21:
[----:B------:R-:W-:-:S05]  /*1a70*/  IMAD.U32 R4, RZ, RZ, UR46 ;  /* 0x0000002eff047e24 */ /* 0x000fca000f8e00ff */
[----:B------:R-:W-:Y:S01]  /*1a80*/  ISETP.GE.AND P2, PT, R4, 0x1, PT ;  /* 0x000000010400780c */ /* 0x000fe20003f46270 */
[----:B-1----:R-:W-:-:S12]  /*1a90*/  @P1 BRA `(.L_x_22) ;  /* 0x0000000000081947 */ /* 0x002fd80003800000 */
[----:B------:R-:W1:Y:S02]  /*1aa0*/  SYNCS.PHASECHK.TRANS64.TRYWAIT P1, [R3+URZ], R0 ;  /* 0x00000000030075a7 */ /* 0x000e64000802017f */
[----:B-1----:R-:W-:Y:S05]  /*1ab0*/  @!P1 BRA `(.L_x_23) ;  /* 0x0000006400989947 */ /* 0x002fea0003800000 */
.L_x_22:
[----:B------:R-:W-:Y:S05]  /*1ac0*/  WARPSYNC.ALL ;  /* 0x0000000000007948 */ /* 0x000fea0003800000 */
[----:B------:R-:W-:Y:S01]  /*1ad0*/  UIADD3 UR4, UR42, 0x180, URZ ;  /* 0x000001802a047890 */ /* 0x000fe2000fffe03f */
[----:B------:R-:W-:Y:S01]  /*1ae0*/  WARPGROUP.ARRIVE ;  /* 0x00000000000079c5 */ /* 0x000fe20000000000 */
[----:B------:R-:W-:Y:S02]  /*1af0*/  UIADD3 UR5, UR42, 0x10180, URZ ;  /* 0x000101802a057890 */ /* 0x000fe4000fffe03f */
[----:B------:R-:W-:Y:S02]  /*1b00*/  USHF.R.U32.HI UR4, URZ, 0x4, UR4 ;  /* 0x000000043f047899 */ /* 0x000fe40008011604 */
[----:B------:R-:W-:-:S02]  /*1b10*/  USHF.R.U32.HI UR5, URZ, 0x4, UR5 ;  /* 0x000000043f057899 */ /* 0x000fc40008011605 */
[----:B------:R-:W-:Y:S02]  /*1b20*/  ULOP3.LUT UR4, UR4, 0x3fff, URZ, 0xc0, !UPT ;  /* 0x00003fff04047892 */ /* 0x000fe4000f8ec03f */
[----:B------:R-:W-:Y:S02]  /*1b30*/  ULOP3.LUT UR5, UR5, 0x3fff, URZ, 0xc0, !UPT ;  /* 0x00003fff05057892 */ /* 0x000fe4000f8ec03f */
[----:B------:R-:W-:Y:S02]  /*1b40*/  ULOP3.LUT UR8, UR4, 0x10000, URZ, 0xfc, !UPT ;  /* 0x0001000004087892 */ /* 0x000fe4000f8efc3f */
[----:B------:R-:W-:Y:S02]  /*1b50*/  ULOP3.LUT UR9, UR5, 0x10000, URZ, 0xfc, !UPT ;  /* 0x0001000005097892 */ /* 0x000fe4000f8efc3f */
[----:B------:R-:W-:Y:S02]  /*1b60*/  ULEA UR11, UR45, UR8, 0xa ;  /* 0x000000082d0b7291 */ /* 0x000fe4000f8e503f */
[----:B------:R-:W-:Y:S01]  /*1b70*/  ULEA UR10, UR45, UR9, 0xb ;  /* 0x000000092d0a7291 */ /* 0x000fe2000f8e583f */
[----:B------:R-:W-:Y:S01]  /*1b80*/  UMOV UR5, 0x40000040 ;  /* 0x4000004000057882 */ /* 0x000fe20000000000 */
[----:B------:R-:W-:-:S03]  /*1b90*/  UMOV UR7, 0x40000040 ;  /* 0x4000004000077882 */ /* 0x000fc60000000000 */
[----:B------:R-:W-:Y:S02]  /*1ba0*/  UMOV UR4, UR11 ;  /* 0x0000000b00047c82 */ /* 0x000fe40008000000 */
[----:B------:R-:W-:Y:S02]  /*1bb0*/  UMOV UR6, UR10 ;  /* 0x0000000a00067c82 */ /* 0x000fe40008000000 */
[----:B------:R-:W-:Y:S01]  /*1bc0*/  HGMMA.64x128x16.F32 R24, gdesc[UR4], RZ, !UPT, gsb0 ;  /* 0x01e00000041879f0 */ /* 0x000fe2000c0008ff */
[----:B------:R-:W-:Y:S02]  /*1bd0*/  UIADD3 UR4, UR11, 0x2, URZ ;  /* 0x000000020b047890 */ /* 0x000fe4000fffe03f */
[----:B------:R-:W-:Y:S01]  /*1be0*/  UIADD3 UR6, UR10, 0x2, URZ ;  /* 0x000000020a067890 */ /* 0x000fe2000fffe03f */
[----:B------:R-:W-:Y:S01]  /*1bf0*/  UMOV UR5, 0x40000040 ;  /* 0x4000004000057882 */ /* 0x000fe20000000000 */
[----:B------:R-:W-:Y:S01]  /*1c00*/  UMOV UR7, 0x40000040 ;  /* 0x4000004000077882 */ /* 0x000fe20000000000 */
[----:B------:R-:W-:-:S02]  /*1c10*/  WARPGROUP.DEPBAR.LE gsb0, 0x0 ;  /* 0x00008000000079c5 */ /* 0x000fc40000010000 */
[----:B------:R-:W-:-:S06]  /*1c20*/  WARPGROUP.ARRIVE ;  /* 0x00000000000079c5 */ /* 0x000fcc0000000000 */
[----:B------:R-:W-:Y:S01]  /*1c30*/  HGMMA.64x128x16.F32 R24, gdesc[UR4], R24, gsb0 ;  /* 0x01e00000041879f0 */ /* 0x000fe20008000818 */
[----:B------:R-:W-:Y:S02]  /*1c40*/  UIADD3 UR4, UR11, 0x4, URZ ;  /* 0x000000040b047890 */ /* 0x000fe4000fffe03f */
[----:B------:R-:W-:Y:S01]  /*1c50*/  UIADD3 UR6, UR10, 0x4, URZ ;  /* 0x000000040a067890 */ /* 0x000fe2000fffe03f */
[----:B------:R-:W-:Y:S01]  /*1c60*/  UMOV UR5, 0x40000040 ;  /* 0x4000004000057882 */ /* 0x000fe20000000000 */
[----:B------:R-:W-:Y:S01]  /*1c70*/  UMOV UR7, 0x40000040 ;  /* 0x4000004000077882 */ /* 0x000fe20000000000 */
[----:B------:R-:W-:Y:S02]  /*1c80*/  WARPGROUP.DEPBAR.LE gsb0, 0x0 ;  /* 0x00008000000079c5 */ /* 0x000fe40000010000 */
        /* <DEDUP_REMOVED lines=36> */
[----:B------:R-:W-:Y:S03]  /*1ed0*/  HGMMA.64x128x16.F32 R24, gdesc[UR4], R24, gsb0 ;  /* 0x01e00000041879f0 */ /* 0x000fe60008000818 */
[----:B------:R-:W-:Y:S02]  /*1ee0*/  WARPGROUP.DEPBAR.LE gsb0, 0x0 ;  /* 0x00008000000079c5 */ /* 0x000fe40000010000 */
[----:B------:R-:W-:Y:S05]  /*1ef0*/  @!P2 BRA `(.L_x_24) ;  /* 0x000000040088a947 */ /* 0x000fea0003800000 */
[----:B------:R-:W-:Y:S01]  /*1f00*/  UIADD3 UR10, UR45, 0x1, URZ ;  /* 0x000000012d0a7890 */ /* 0x000fe2000fffe03f */
[----:B01----:R-:W-:Y:S02]  /*1f10*/  IMAD.U32 R0, RZ, RZ, UR46 ;  /* 0x0000002eff007e24 */ /* 0x003fe4000f8e00ff */
[----:B------:R-:W-:Y:S01]  /*1f20*/  IMAD.U32 R3, RZ, RZ, UR45 ;  /* 0x0000002dff037e24 */ /* 0x000fe2000f8e00ff */
[----:B------:R-:W-:-:S04]  /*1f30*/  UISETP.NE.AND UP0, UPT, UR10, 0x4, UPT ;  /* 0x000000040a00788c */ /* 0x000fc8000bf05270 */
[----:B------:R-:W-:Y:S02]  /*1f40*/  USEL UR4, URZ, 0x1, UP0 ;  /* 0x000000013f047887 */ /* 0x000fe40008000000 */
[----:B------:R-:W-:Y:S02]  /*1f50*/  USEL UR10, UR10, URZ, UP0 ;  /* 0x0000003f0a0a7287 */ /* 0x000fe40008000000 */
[----:B------:R-:W-:-:S06]  /*1f60*/  ULOP3.LUT UR4, UR48, UR4, URZ, 0x3c, !UPT ;  /* 0x0000000430047292 */ /* 0x000fcc000f8e3c3f */
[----:B------:R-:W-:-:S07]  /*1f70*/  IMAD.U32 R6, RZ, RZ, UR4 ;  /* 0x00000004ff067e24 */ /* 0x000fce000f8e00ff */
.L_x_31:
[----:B------:R-:W-:Y:S05]  /*1f80*/  @!P0 BRA `(.L_x_25) ;  /* 0x0000000000048947 */ /* 0x000fea0003800000 */
[----:B------:R-:W-:Y:S01]  /*1f90*/  BPT.TRAP 0x1 ;  /* 0x000000040000795c */ /* 0x000fe20000300000 */
.L_x_25:
[----:B------:R-:W-:Y:S01]  /*1fa0*/  ULEA UR4, UR10, UR42, 0x3 ;  /* 0x0000002a0a047291 */ /* 0x000fe2000f8e183f */
[----:B------:R-:W-:-:S08]  /*1fb0*/  SHF.L.U32 R4, R6, 0x1f, RZ ;  /* 0x0000001f06047819 */ /* 0x000fd000000006ff */
[----:B------:R0:W1:Y:S01]  /*1fc0*/  SYNCS.PHASECHK.TRANS64.TRYWAIT P1, [UR4], R4 ;  /* 0x00000004ff0075a7 */ /* 0x0000620008020144 */
[----:B------:R-:W-:Y:S05]  /*1fd0*/  @!P0 BRA `(.L_x_26) ;  /* 0x0000000000048947 */ /* 0x000fea0003800000 */
[----:B------:R-:W-:Y:S01]  /*1fe0*/  BPT.TRAP 0x1 ;  /* 0x000000040000795c */ /* 0x000fe20000300000 */
.L_x_26:
[----:B-1----:R-:W-:Y:S05]  /*1ff0*/  @P1 BRA `(.L_x_27) ;  /* 0x0000000000081947 */ /* 0x002fea0003800000 */
[----:B------:R-:W1:Y:S02]  /*2000*/  SYNCS.PHASECHK.TRANS64.TRYWAIT P1, [UR4], R4 ;  /* 0x00000004ff0075a7 */ /* 0x000e640008020144 */
[----:B-1----:R-:W-:Y:S05]  /*2010*/  @!P1 BRA `(.L_x_28) ;  /* 0x0000006000549947 */ /* 0x002fea0003800000 */
.L_x_27:
[----:B------:R-:W-:Y:S01]  /*2020*/  ULEA UR12, UR10, UR8, 0xa ;  /* 0x000000080a0c7291 */ /* 0x000fe2000f8e503f */
[----:B------:R-:W-:Y:S01]  /*2030*/  WARPGROUP.ARRIVE ;  /* 0x00000000000079c5 */ /* 0x000fe20000000000 */
[----:B------:R-:W-:Y:S01]  /*2040*/  ULEA UR11, UR10, UR9, 0xb ;  /* 0x000000090a0b7291 */ /* 0x000fe2000f8e583f */
[----:B------:R-:W-:Y:S01]  /*2050*/  UMOV UR5, 0x40000040 ;  /* 0x4000004000057882 */ /* 0x000fe20000000000 */
[----:B------:R-:W-:-:S03]  /*2060*/  UMOV UR7, 0x40000040 ;  /* 0x4000004000077882 */ /* 0x000fc60000000000 */
[----:B------:R-:W-:Y:S02]  /*2070*/  UMOV UR4, UR12 ;  /* 0x0000000c00047c82 */ /* 0x000fe40008000000 */
[----:B------:R-:W-:Y:S02]  /*2080*/  UMOV UR6, UR11 ;  /* 0x0000000b00067c82 */ /* 0x000fe40008000000 */
[----:B------:R-:W-:Y:S01]  /*2090*/  HGMMA.64x128x16.F32 R24, gdesc[UR4], R24, gsb0 ;  /* 0x01e00000041879f0 */ /* 0x000fe20008000818 */
        /* <DEDUP_REMOVED lines=51> */
[----:B------:R-:W-:Y:S01]  /*23d0*/  BPT.TRAP 0x1 ;  /* 0x000000040000795c */ /* 0x000fe20000300000 */
.L_x_29:
[----:B------:R-:W-:Y:S01]  /*23e0*/  ISETP.NE.AND P1, PT, R23, RZ, PT ;  /* 0x000000ff1700720c */ /* 0x000fe20003f25270 */
[----:B------:R-:W-:-:S12]  /*23f0*/  UISETP.GT.U32.AND UP0, UPT, UR40, 0x1, UPT ;  /* 0x000000012800788c */ /* 0x000fd8000bf04070 */
[----:B01----:R-:W-:-:S05]  /*2400*/  @P1 LEA R4, R3, UR42, 0x3 ;  /* 0x0000002a03041c11 */ /* 0x003fca000f8e18ff */
[----:B------:R-:W-:-:S05]  /*2410*/  @P1 VIADD R5, R4, 0x20 ;  /* 0x0000002004051836 */ /* 0x000fca0000000000 */
[----:B------:R-:W-:-:S04]  /*2420*/  @P1 PRMT R5, R22, 0x654, R5 ;  /* 0x0000065416051816 */ /* 0x000fc80000000005 */
[----:B------:R0:W-:Y:S01]  /*2430*/  @P1 SYNCS.ARRIVE.TRANS64.RED.A1T0 RZ, [R5+URZ], RZ ;  /* 0x000000ff05ff19a7 */ /* 0x0001e2000810043f */
[----:B------:R-:W-:-:S13]  /*2440*/  PLOP3.LUT P1, PT, PT, PT, UP0, 0x80, 0x0 ;  /* 0x000000000000781c */ /* 0x000fda0003f2f008 */
[----:B0-----:R-:W-:Y:S05]  /*2450*/  @P1 BRA `(.L_x_30) ;  /* 0x0000000000041947 */ /* 0x001fea0003800000 */
[----:B------:R-:W-:Y:S01]  /*2460*/  BPT.TRAP 0x1 ;  /* 0x000000040000795c */ /* 0x000fe20000300000 */
.L_x_30:
[----:B------:R-:W-:Y:S01]  /*2470*/  UIADD3 UR10, UR10, 0x1, URZ ;  /* 0x000000010a0a7890 */ /* 0x000fe2000fffe03f */
[C---:B------:R-:W-:Y:S01]  /*2480*/  ISETP.GT.AND P2, PT, R0.reuse, 0x1, PT ;  /* 0x000000010000780c */ /* 0x040fe20003f44270 */
[----:B------:R-:W-:Y:S02]  /*2490*/  VIADD R3, R3, 0x1 ;  /* 0x0000000103037836 */ /* 0x000fe40000000000 */
[----:B------:R-:W-:Y:S01]  /*24a0*/  UISETP.NE.AND UP0, UPT, UR10, 0x4, UPT ;  /* 0x000000040a00788c */ /* 0x000fe2000bf05270 */
[----:B------:R-:W-:Y:S02]  /*24b0*/  VIADD R0, R0, 0xffffffff ;  /* 0xffffffff00007836 */ /* 0x000fe40000000000 */
[C---:B------:R-:W-:Y:S01]  /*24c0*/  ISETP.NE.AND P1, PT, R3.reuse, 0x4, PT ;  /* 0x000000040300780c */ /* 0x040fe20003f25270 */
[----:B------:R-:W-:Y:S02]  /*24d0*/  USEL UR4, URZ, 0x1, UP0 ;  /* 0x000000013f047887 */ /* 0x000fe40008000000 */
[----:B------:R-:W-:Y:S01]  /*24e0*/  USEL UR10, UR10, URZ, UP0 ;  /* 0x0000003f0a0a7287 */ /* 0x000fe20008000000 */
[----:B------:R-:W-:-:S03]  /*24f0*/  SEL R3, R3, RZ, P1 ;  /* 0x000000ff03037207 */ /* 0x000fc60000800000 */
[----:B------:R-:W-:Y:S01]  /*2500*/  LOP3.LUT R6, R6, UR4, RZ, 0x3c, !PT ;  /* 0x0000000406067c12 */ /* 0x000fe2000f8e3cff */
[----:B------:R-:W-:Y:S07]  /*2510*/  @P2 BRA `(.L_x_31) ;  /* 0xfffffff800982947 */ /* 0x000fee000383ffff */
.L_x_24:
[----:B01----:R-:W0:Y:S01]  /*2520*/  LDC R0, c[0x0][0x28c] ;  /* 0x0000a300ff007b82 */ /* 0x003e220000000800 */
[----:B------:R1:W-:Y:S01]  /*2530*/  SYNCS.ARRIVE.TRANS64.A1T0 RZ, [R101+UR50], RZ ;  /* 0x000000ff65ff79a7 */ /* 0x0003e20008100032 */
[----:B0-----:R-:W-:-:S13]  /*2540*/  ISETP.GE.AND P1, PT, R0, 0x1, PT ;  /* 0x000000010000780c */ /* 0x001fda0003f26270 */
[----:B-1----:R-:W-:Y:S05]  /*2550*/  @!P1 BRA `(.L_x_32) ;  /* 0x0000000000409947 */ /* 0x002fea0003800000 */
[----:B------:R-:W-:Y:S05]  /*2560*/  @!P0 BRA `(.L_x_33) ;  /* 0x0000000000048947 */ /* 0x000fea0003800000 */
[----:B------:R-:W-:Y:S01]  /*2570*/  BPT.TRAP 0x1 ;  /* 0x000000040000795c */ /* 0x000fe20000300000 */
.L_x_33:
[----:B------:R-:W-:Y:S01]  /*2580*/  ISETP.NE.AND P0, PT, R23, RZ, PT ;  /* 0x000000ff1700720c */ /* 0x000fe20003f05270 */
[----:B------:R-:W-:-:S12]  /*2590*/  IMAD.U32 R3, RZ, RZ, UR42 ;  /* 0x0000002aff037e24 */ /* 0x000fd8000f8e00ff */
[----:B------:R-:W-:-:S05]  /*25a0*/  VOTEU.ANY UP0, P0 ;  /* 0x00000000003f7886 */ /* 0x000fca0000000100 */
[----:B------:R-:W-:Y:S02]  /*25b0*/  @UP0 UIADD3 UR4, UR46, UR45, URZ ;  /* 0x0000002d2e040290 */ /* 0x000fe4000fffe03f */
[----:B------:R-:W-:-:S04]  /*25c0*/  UISETP.GT.U32.AND UP0, UPT, UR40, 0x1, UPT ;  /* 0x000000012800788c */ /* 0x000fc8000bf04070 */
[----:B------:R-:W-:-:S04]  /*25d0*/  IMAD.U32 R0, RZ, RZ, UR4 ;  /* 0x00000004ff007e24 */ /* 0x000fc8000f8e00ff */
[----:B------:R-:W-:-:S05]  /*25e0*/  @P0 IMAD.SHL.U32 R0, R0, 0x8, RZ ;  /* 0x0000000800000824 */ /* 0x000fca00078e00ff */
[----:B------:R-:W-:-:S04]  /*25f0*/  @P0 LOP3.LUT R0, R0, 0x18, RZ, 0xc0, !PT ;  /* 0x0000001800000812 */ /* 0x000fc800078ec0ff */
[----:B------:R-:W-:-:S04]  /*2600*/  @P0 IADD3 R3, R3, 0x20, R0 ;  /* 0x0000002003030810 */ /* 0x000fc80007ffe000 */
[----:B------:R-:W-:-:S04]  /*2610*/  @P0 PRMT R3, R22, 0x654, R3 ;  /* 0x0000065416030816 */ /* 0x000fc80000000003 */
[----:B------:R0:W-:Y:S01]  /*2620*/  @P0 SYNCS.ARRIVE.TRANS64.RED.A1T0 RZ, [R3+URZ], RZ ;  /* 0x000000ff03ff09a7 */ /* 0x0001e2000810043f */
[----:B------:R-:W-:-:S13]  /*2630*/  PLOP3.LUT P0, PT, PT, PT, UP0, 0x80, 0x0 ;  /* 0x000000000000781c */ /* 0x000fda0003f0f008 */
[----:B0-----:R-:W-:Y:S05]  /*2640*/  @P0 BRA `(.L_x_32) ;  /* 0x0000000000040947 */ /* 0x001fea0003800000 */
[----:B------:R-:W-:Y:S01]  /*2650*/  BPT.TRAP 0x1 ;  /* 0x000000040000795c */ /* 0x000fe20000300000 */
.L_x_32:
[----:B------:R-:W-:Y:S02]  /*2660*/  SHF.L.U32 R0, R100, 0x1f, RZ ;  /* 0x0000001f64007819 */ /* 0x000fe400000006ff */
[----:B------:R-:W-:Y:S02]  /*2670*/  SHF.R.S32.HI R9, RZ, 0x1f, R19 ;  /* 0x0000001fff097819 */ /* 0x000fe40000011413 */
[----:B------:R-:W0:Y:S02]  /*2680*/  SYNCS.PHASECHK.TRANS64.TRYWAIT P0, [R97+URZ+0x8], R0 ;  /* 0x00000800610075a7 */ /* 0x000e24000800017f */
[----:B0-----:R-:W-:Y:S05]  /*2690*/  @!P0 BRA `(.L_x_34) ;  /* 0x0000005800cc8947 */ /* 0x001fea0003800000 */
.L_x_188:
[----:B------:R-:W-:Y:S01]  /*26a0*/  ULDC.64 UR4, c[0x0][0x5d0] ;  /* 0x0001740000047ab9 */ /* 0x000fe20000000a00 */
[----:B------:R-:W-:Y:S01]  /*26b0*/  ULDC UR6, c[0x0][0x284] ;  /* 0x0000a10000067ab9 */ /* 0x000fe20000000800 */
[----:B0-----:R-:W-:Y:S02]  /*26c0*/  IMAD R0, R9, UR4, RZ ;  /* 0x0000000409007c24 */ /* 0x001fe4000f8e02ff */
[----:B------:R-:W-:Y:S02]  /*26d0*/  IMAD.SHL.U32 R10, R2, 0x80, RZ ;  /* 0x00000080020a7824 */ /* 0x000fe400078e00ff */
[C---:B------:R-:W-:Y:S02]  /*26e0*/  IMAD R5, R19.reuse, UR5, R0 ;  /* 0x0000000513057c24 */ /* 0x040fe4000f8e0200 */
[----:B------:R-:W-:Y:S01]  /*26f0*/  IMAD.SHL.U32 R0, R18, 0x40, RZ ;  /* 0x0000004012007824 */ /* 0x000fe200078e00ff */
[----:B------:R-:W-:Y:S01]  /*2700*/  SHF.R.S32.HI R11, RZ, 0x1f, R10 ;  /* 0x0000001fff0b7819 */ /* 0x000fe2000001140a */
[----:B------:R-:W-:Y:S01]  /*2710*/  IMAD.WIDE.U32 R2, R19, UR4, R92 ;  /* 0x0000000413027c25 */ /* 0x000fe2000f8e005c */
[----:B------:R-:W-:-:S02]  /*2720*/  ULDC.64 UR4, c[0x0][0x5c8] ;  /* 0x0001720000047ab9 */ /* 0x000fc40000000a00 */
[----:B------:R-:W-:Y:S01]  /*2730*/  ISETP.GE.AND P0, PT, R0, UR6, PT ;  /* 0x0000000600007c0c */ /* 0x000fe2000bf06270 */
[----:B------:R-:W-:Y:S01]  /*2740*/  ULDC UR6, c[0x0][0x288] ;  /* 0x0000a20000067ab9 */ /* 0x000fe20000000800 */
[----:B------:R-:W-:Y:S01]  /*2750*/  IADD3 R2, P1, R10, R2, RZ ;  /* 0x000000020a027210 */ /* 0x000fe20007f3e0ff */
[----:B------:R-:W-:Y:S01]  /*2760*/  IMAD.WIDE R20, R18, 0x40, R90 ;  /* 0x0000004012147825 */ /* 0x000fe200078e025a */
[----:B------:R-:W-:Y:S02]  /*2770*/  ISETP.GE.OR P0, PT, R10, UR6, P0 ;  /* 0x000000060a007c0c */ /* 0x000fe40008706670 */
[----:B------:R-:W-:Y:S01]  /*2780*/  IADD3.X R3, R11, R3, R5, P1, !PT ;  /* 0x000000030b037210 */ /* 0x000fe20000ffe405 */
[----:B------:R-:W-:-:S04]  /*2790*/  IMAD R7, R21, UR4, RZ ;  /* 0x0000000415077c24 */ /* 0x000fc8000f8e02ff */
[C---:B------:R-:W-:Y:S02]  /*27a0*/  IMAD R7, R20.reuse, UR5, R7 ;  /* 0x0000000514077c24 */ /* 0x040fe4000f8e0207 */
[----:B------:R-:W-:-:S04]  /*27b0*/  IMAD.WIDE.U32 R102, R20, UR4, R2 ;  /* 0x0000000414667c25 */ /* 0x000fc8000f8e0002 */
[----:B------:R-:W-:Y:S05]  /*27c0*/  @P0 BRA `(.L_x_35) ;  /* 0x0000003c00e00947 */ /* 0x000fea0003800000 */
[----:B-----5:R-:W-:Y:S01]  /*27d0*/  FSETP.NEU.AND P1, PT, R89, RZ, PT ;  /* 0x000000ff5900720b */ /* 0x020fe20003f2d000 */
[----:B------:R-:W-:Y:S01]  /*27e0*/  IMAD.IADD R14, R96, 0x1, -R10 ;  /* 0x00000001600e7824 */ /* 0x000fe200078e0a0a */
[----:B------:R-:W-:Y:S01]  /*27f0*/  BSSY B0, `(.L_x_35) ;  /* 0x00003f5000007945 */ /* 0x000fe20003800000 */
[----:B------:R-:W-:Y:S02]  /*2800*/  IMAD.IADD R0, R99, 0x1, -R0 ;  /* 0x0000000163007824 */ /* 0x000fe400078e0a00 */
[----:B------:R-:W-:Y:S01]  /*2810*/  IMAD.IADD R7, R103, 0x1, R7 ;  /* 0x0000000167077824 */ /* 0x000fe200078e0207 */
[----:B------:R-:W-:-:S04]  /*2820*/  ISETP.GT.AND P0, PT, R14, RZ, PT ;  /* 0x000000ff0e00720c */ /* 0x000fc80003f04270 */
[----:B------:R-:W-:-:S03]  /*2830*/  ISETP.GT.AND P2, PT, R0, RZ, P0 ;  /* 0x000000ff0000720c */ /* 0x000fc60000744270 */
[----:B------:R-:W-:Y:S10]  /*2840*/  @!P1 BRA `(.L_x_36) ;  /* 0x0000002c00249947 */ /* 0x000ff40003800000 */
[----:B------:R-:W0:Y:S01]  /*2850*/  LDC.64 R104, c[0x0][0x5b8] ;  /* 0x00016e00ff687b82 */ /* 0x000e220000000a00 */
[----:B------:R-:W-:-:S07]  /*2860*/  ULDC.64 UR4, c[0x0][0x5c0] ;  /* 0x0001700000047ab9 */ /* 0x000fce0000000a00 */
[----:B------:R-:W1:Y:S08]  /*2870*/  LDC.64 R106, c[0x0][0x5b0] ;  /* 0x00016c00ff6a7b82 */ /* 0x000e700000000a00 */
[----:B------:R-:W2:Y:S01]  /*2880*/  LDC.64 R108, c[0x0][0x5a8] ;  /* 0x00016a00ff6c7b82 */ /* 0x000ea20000000a00 */
[-C--:B0-----:R-:W-:Y:S02]  /*2890*/  IMAD R4, R9, R104.reuse, RZ ;  /* 0x0000006809047224 */ /* 0x081fe400078e02ff */
[----:B------:R-:W-:-:S04]  /*28a0*/  IMAD.WIDE.U32 R2, R19, R104, R92 ;  /* 0x0000006813027225 */ /* 0x000fc800078e005c */
[----:B------:R-:W-:Y:S01]  /*28b0*/  IMAD R103, R19, R105, R4 ;  /* 0x0000006913677224 */ /* 0x000fe200078e0204 */
[----:B------:R-:W-:Y:S01]  /*28c0*/  IADD3 R4, P1, R10, R2, RZ ;  /* 0x000000020a047210 */ /* 0x000fe20007f3e0ff */
[----:B-1----:R-:W-:-:S03]  /*28d0*/  IMAD R2, R21, R106, RZ ;  /* 0x0000006a15027224 */ /* 0x002fc600078e02ff */
[----:B------:R-:W-:Y:S01]  /*28e0*/  IADD3.X R5, R11, R3, R103, P1, !PT ;  /* 0x000000030b057210 */ /* 0x000fe20000ffe467 */
[C---:B------:R-:W-:Y:S02]  /*28f0*/  IMAD R105, R20.reuse, R107, R2 ;  /* 0x0000006b14697224 */ /* 0x040fe400078e0202 */
[----:B------:R-:W-:-:S04]  /*2900*/  IMAD.WIDE.U32 R2, R20, R106, R4 ;  /* 0x0000006a14027225 */ /* 0x000fc800078e0004 */
[----:B------:R-:W-:Y:S01]  /*2910*/  IMAD.IADD R3, R3, 0x1, R105 ;  /* 0x0000000103037824 */ /* 0x000fe200078e0269 */
[----:B--2---:R-:W-:-:S04]  /*2920*/  LEA R8, P1, R2, R108, 0x1 ;  /* 0x0000006c02087211 */ /* 0x004fc800078208ff */
[----:B------:R-:W-:-:S05]  /*2930*/  LEA.HI.X R9, R2, R109, R3, 0x1, P1 ;  /* 0x0000006d02097211 */ /* 0x000fca00008f0c03 */
[----:B------:R-:W2:Y:S01]  /*2940*/  @P2 LDG.E.LTC128B.U16 R15, desc[UR54][R8.64] ;  /* 0x00000036080f2981 */ /* 0x000ea2000c1e1520 */
[----:B------:R-:W-:Y:S01]  /*2950*/  IMAD.WIDE.U32 R2, R20, R106, R10 ;  /* 0x0000006a14027225 */ /* 0x000fe200078e000a */
[----:B------:R-:W-:Y:S02]  /*2960*/  BSSY B1, `(.L_x_37) ;  /* 0x0000015000017945 */ /* 0x000fe40003800000 */
[----:B------:R-:W-:-:S04]  /*2970*/  IADD3 R12, P1, R92, R2, RZ ;  /* 0x000000025c0c7210 */ /* 0x000fc80007f3e0ff */
[----:B------:R-:W-:Y:S02]  /*2980*/  IADD3.X R13, R93, R105, R3, P1, !PT ;  /* 0x000000695d0d7210 */ /* 0x000fe40000ffe403 */
[----:B------:R-:W-:Y:S01]  /*2990*/  LEA R6, P1, R102, UR4, 0x1 ;  /* 0x0000000466067c11 */ /* 0x000fe2000f8208ff */
[----:B------:R-:W-:-:S03]  /*29a0*/  IMAD.WIDE.U32 R12, R19, R104, R12 ;  /* 0x00000068130c7225 */ /* 0x000fc600078e000c */
[----:B------:R-:W-:Y:S02]  /*29b0*/  LEA.HI.X R7, R102, UR5, R7, 0x1, P1 ;  /* 0x0000000566077c11 */ /* 0x000fe400088f0c07 */
[----:B------:R-:W-:-:S04]  /*29c0*/  ISETP.GT.AND P1, PT, R14, 0x1, PT ;  /* 0x000000010e00780c */ /* 0x000fc80003f24270 */
[----:B------:R-:W-:Y:S01]  /*29d0*/  ISETP.GT.AND P3, PT, R0, RZ, P1 ;  /* 0x000000ff0000720c */ /* 0x000fe20000f64270 */
[----:B--2---:R-:W-:-:S05]  /*29e0*/  HADD2.F32 R2, -RZ, R15.H0_H0 ;  /* 0x2000000fff027230 */ /* 0x004fca0000004100 */
[----:B------:R-:W-:Y:S01]  /*29f0*/  FMUL R3, R2, R89 ;  /* 0x0000005902037220 */ /* 0x000fe20000400000 */
[----:B------:R-:W-:-:S03]  /*2a00*/  LEA R2, P4, R12, R108, 0x1 ;  /* 0x0000006c0c027211 */ /* 0x000fc600078808ff */
[----:B------:R-:W-:-:S05]  /*2a10*/  FFMA R3, R24, R88, R3 ;  /* 0x0000005818037223 */ /* 0x000fca0000000003 */
[----:B------:R-:W-:Y:S01]  /*2a20*/  F2FP.F16.F32.PACK_AB R8, RZ, R3 ;  /* 0x00000003ff08723e */ /* 0x000fe200000000ff */
[----:B------:R-:W-:-:S03]  /*2a30*/  IMAD.IADD R3, R103, 0x1, R13 ;  /* 0x0000000167037824 */ /* 0x000fc600078e020d */
[----:B------:R-:W-:Y:S01]  /*2a40*/  PRMT R9, R8, 0x7610, R9 ;  /* 0x0000761008097816 */ /* 0x000fe20000000009 */
[----:B------:R-:W-:Y:S01]  /*2a50*/  IMAD.SHL.U32 R8, R106, 0x8, RZ ;  /* 0x000000086a087824 */ /* 0x000fe200078e00ff */
[----:B------:R-:W-:-:S03]  /*2a60*/  LEA.HI.X R3, R12, R109, R3, 0x1, P4 ;  /* 0x0000006d0c037211 */ /* 0x000fc600020f0c03 */
[----:B------:R0:W-:Y:S02]  /*2a70*/  @P2 STG.E.U16 desc[UR54][R6.64], R9 ;  /* 0x0000000906002986 */ /* 0x0001e4000c101536 */
[----:B0-----:R-:W-:Y:S01]  /*2a80*/  SHF.L.U64.HI R9, R106, 0x3, R107 ;  /* 0x000000036a097819 */ /* 0x001fe2000001026b */
[----:B------:R-:W-:Y:S06]  /*2a90*/  @!P3 BRA `(.L_x_38) ;  /* 0x000000000004b947 */ /* 0x000fec0003800000 */
[----:B------:R0:W5:Y:S02]  /*2aa0*/  LDG.E.LTC128B.U16 R15, desc[UR54][R2.64+0x2] ;  /* 0x00000236020f7981 */ /* 0x000164000c1e1520 */
.L_x_38:
[----:B------:R-:W-:Y:S05]  /*2ab0*/  BSYNC B1 ;  /* 0x0000000000017941 */ /* 0x000fea0003800000 */
.L_x_37:
[----:B------:R-:W-:Y:S01]  /*2ac0*/  IMAD.WIDE.U32 R8, R20, R106, R8 ;  /* 0x0000006a14087225 */ /* 0x000fe200078e0008 */
[----:B------:R-:W-:-:S03]  /*2ad0*/  ISETP.GT.AND P0, PT, R0, 0x8, P0 ;  /* 0x000000080000780c */ /* 0x000fc60000704270 */
[----:B-----5:R-:W-:Y:S01]  /*2ae0*/  HADD2.F32 R12, -RZ, R15.H0_H0 ;  /* 0x2000000fff0c7230 */ /* 0x020fe20000004100 */
[----:B------:R-:W-:Y:S01]  /*2af0*/  IADD3 R4, P2, R4, R8, RZ ;  /* 0x0000000804047210 */ /* 0x000fe20007f5e0ff */
[----:B------:R-:W-:-:S03]  /*2b00*/  IMAD.IADD R105, R105, 0x1, R9 ;  /* 0x0000000169697824 */ /* 0x000fc600078e0209 */
[----:B------:R-:W-:Y:S01]  /*2b10*/  FMUL R12, R12, R89 ;  /* 0x000000590c0c7220 */ /* 0x000fe20000400000 */
[----:B------:R-:W-:-:S03]  /*2b20*/  IMAD.X R5, R105, 0x1, R5, P2 ;  /* 0x0000000169057824 */ /* 0x000fc600010e0605 */
[----:B------:R-:W-:Y:S01]  /*2b30*/  FFMA R25, R25, R88, R12 ;  /* 0x0000005819197223 */ /* 0x000fe2000000000c */
[----:B------:R-:W-:-:S04]  /*2b40*/  LEA R12, P2, R4, R108, 0x1 ;  /* 0x0000006c040c7211 */ /* 0x000fc800078408ff */
[----:B------:R-:W-:Y:S01]  /*2b50*/  LEA.HI.X R13, R4, R109, R5, 0x1, P2 ;  /* 0x0000006d040d7211 */ /* 0x000fe200010f0c05 */
[----:B------:R-:W-:Y:S01]  /*2b60*/  @P3 IMAD.MOV.U32 R4, RZ, RZ, R6 ;  /* 0x000000ffff043224 */ /* 0x000fe200078e0006 */
[----:B------:R-:W-:Y:S01]  /*2b70*/  F2FP.F16.F32.PACK_AB R25, RZ, R25 ;  /* 0x00000019ff19723e */ /* 0x000fe200000000ff */
[----:B------:R-:W-:-:S05]  /*2b80*/  @P3 IMAD.MOV.U32 R5, RZ, RZ, R7 ;  /* 0x000000ffff053224 */ /* 0x000fca00078e0007 */
[----:B------:R1:W-:Y:S04]  /*2b90*/  @P3 STG.E.U16 desc[UR54][R4.64+0x2], R25 ;  /* 0x0000021904003986 */ /* 0x0003e8000c101536 */
[----:B------:R-:W2:Y:S01]  /*2ba0*/  @P0 LDG.E.LTC128B.U16 R15, desc[UR54][R12.64] ;  /* 0x000000360c0f0981 */ /* 0x000ea2000c1e1520 */
[----:B------:R-:W-:Y:S01]  /*2bb0*/  IADD3 R10, P2, P3, R92, R8, R10 ;  /* 0x000000085c0a7210 */ /* 0x000fe20007b5e00a */
[----:B------:R-:W-:Y:S01]  /*2bc0*/  BSSY B1, `(.L_x_39) ;  /* 0x0000011000017945 */ /* 0x000fe20003800000 */
[----:B------:R-:W-:Y:S02]  /*2bd0*/  ISETP.GT.AND P1, PT, R0, 0x8, P1 ;  /* 0x000000080000780c */ /* 0x000fe40000f24270 */
[----:B------:R-:W-:-:S03]  /*2be0*/  IADD3.X R11, R93, R105, R11, P2, P3 ;  /* 0x000000695d0b7210 */ /* 0x000fc600017e640b */
[----:B------:R-:W-:Y:S01]  /*2bf0*/  IMAD.WIDE.U32 R10, R19, R104, R10 ;  /* 0x00000068130a7225 */ /* 0x000fe200078e000a */
[----:B------:R-:W-:-:S03]  /*2c00*/  SHF.L.U64.HI R19, R95, 0x1, R94 ;  /* 0x000000015f137819 */ /* 0x000fc6000001025e */
[----:B------:R-:W-:Y:S01]  /*2c10*/  IMAD.IADD R11, R103, 0x1, R11 ;  /* 0x00000001670b7824 */ /* 0x000fe200078e020b */
[----:B-1----:R-:W-:-:S04]  /*2c20*/  LEA R4, P3, R10, R108, 0x1 ;  /* 0x0000006c0a047211 */ /* 0x002fc800078608ff */
[----:B------:R-:W-:Y:S01]  /*2c30*/  LEA.HI.X R5, R10, R109, R11, 0x1, P3 ;  /* 0x0000006d0a057211 */ /* 0x000fe200018f0c0b */
[----:B--2---:R-:W-:-:S05]  /*2c40*/  HADD2.F32 R8, -RZ, R15.H0_H0 ;  /* 0x2000000fff087230 */ /* 0x004fca0000004100 */
[----:B------:R-:W-:Y:S01]  /*2c50*/  FMUL R9, R8, R89 ;  /* 0x0000005908097220 */ /* 0x000fe20000400000 */
[----:B------:R-:W-:-:S03]  /*2c60*/  LEA R8, P2, R95, R6, 0x1 ;  /* 0x000000065f087211 */ /* 0x000fc600078408ff */
[----:B------:R-:W-:-:S05]  /*2c70*/  FFMA R9, R26, R88, R9 ;  /* 0x000000581a097223 */ /* 0x000fca0000000009 */
[----:B------:R-:W-:Y:S01]  /*2c80*/  F2FP.F16.F32.PACK_AB R12, RZ, R9 ;  /* 0x00000009ff0c723e */ /* 0x000fe200000000ff */
[----:B------:R-:W-:-:S05]  /*2c90*/  IMAD.X R9, R19, 0x1, R7, P2 ;  /* 0x0000000113097824 */ /* 0x000fca00010e0607 */
[----:B------:R1:W-:Y:S01]  /*2ca0*/  @P0 STG.E.U16 desc[UR54][R8.64], R12 ;  /* 0x0000000c08000986 */ /* 0x0003e2000c101536 */
[----:B------:R-:W-:Y:S05]  /*2cb0*/  @!P1 BRA `(.L_x_40) ;  /* 0x0000000000049947 */ /* 0x000fea0003800000 */
[----:B------:R2:W5:Y:S02]  /*2cc0*/  LDG.E.LTC128B.U16 R15, desc[UR54][R4.64+0x2] ;  /* 0x00000236040f7981 */ /* 0x000564000c1e1520 */
.L_x_40:
[----:B------:R-:W-:Y:S05]  /*2cd0*/  BSYNC B1 ;  /* 0x0000000000017941 */ /* 0x000fea0003800000 */
.L_x_39:
[----:B-----5:R-:W-:Y:S01]  /*2ce0*/  HADD2.F32 R10, -RZ, R15.H0_H0 ;  /* 0x2000000fff0a7230 */ /* 0x020fe20000004100 */
[----:B------:R-:W-:Y:S01]  /*2cf0*/  ISETP.GT.AND P0, PT, R14, 0x8, PT ;  /* 0x000000080e00780c */ /* 0x000fe20003f04270 */
[----:B------:R-:W-:Y:S03]  /*2d00*/  BSSY B1, `(.L_x_41) ;  /* 0x0000008000017945 */ /* 0x000fe60003800000 */
[----:B------:R-:W-:Y:S01]  /*2d10*/  FMUL R10, R10, R89 ;  /* 0x000000590a0a7220 */ /* 0x000fe20000400000 */
[----:B------:R-:W-:-:S03]  /*2d20*/  ISETP.GT.AND P2, PT, R0, RZ, P0 ;  /* 0x000000ff0000720c */ /* 0x000fc60000744270 */
[----:B------:R-:W-:-:S05]  /*2d30*/  FFMA R10, R27, R88, R10 ;  /* 0x000000581b0a7223 */ /* 0x000fca000000000a */
[----:B------:R-:W-:-:S05]  /*2d40*/  F2FP.F16.F32.PACK_AB R10, RZ, R10 ;  /* 0x0000000aff0a723e */ /* 0x000fca00000000ff */
[----:B------:R3:W-:Y:S01]  /*2d50*/  @P1 STG.E.U16 desc[UR54][R8.64+0x2], R10 ;  /* 0x0000020a08001986 */ /* 0x0007e2000c101536 */
[----:B------:R-:W-:Y:S05]  /*2d60*/  @!P2 BRA `(.L_x_42) ;  /* 0x000000000004a947 */ /* 0x000fea0003800000 */
[----:B------:R4:W5:Y:S02]  /*2d70*/  LDG.E.LTC128B.U16 R15, desc[UR54][R2.64+0x10] ;  /* 0x00001036020f7981 */ /* 0x000964000c1e1520 */
.L_x_42:
[----:B------:R-:W-:Y:S05]  /*2d80*/  BSYNC B1 ;  /* 0x0000000000017941 */ /* 0x000fea0003800000 */
.L_x_41:
[----:B---3-5:R-:W-:Y:S01]  /*2d90*/  HADD2.F32 R10, -RZ, R15.H0_H0 ;  /* 0x2000000fff0a7230 */ /* 0x028fe20000004100 */
        /* <DEDUP_REMOVED lines=9> */
.L_x_44:
[----:B------:R-:W-:Y:S05]  /*2e30*/  BSYNC B1 ;  /* 0x0000000000017941 */ /* 0x000fea0003800000 */
.L_x_43:
[----:B-----5:R-:W-:Y:S01]  /*2e40*/  HADD2.F32 R10, -RZ, R15.H0_H0 ;  /* 0x2000000fff0a7230 */ /* 0x020fe20000004100 */
[----:B------:R-:W-:Y:S01]  /*2e50*/  ISETP.GT.AND P0, PT, R0, 0x8, P0 ;  /* 0x000000080000780c */ /* 0x000fe20000704270 */
[----:B------:R-:W-:Y:S03]  /*2e60*/  BSSY B1, `(.L_x_45) ;  /* 0x0000007000017945 */ /* 0x000fe60003800000 */
[----:B------:R-:W-:-:S04]  /*2e70*/  FMUL R10, R10, R89 ;  /* 0x000000590a0a7220 */ /* 0x000fc80000400000 */
[----:B------:R-:W-:-:S05]  /*2e80*/  FFMA R10, R29, R88, R10 ;  /* 0x000000581d0a7223 */ /* 0x000fca000000000a */
[----:B------:R-:W-:-:S05]  /*2e90*/  F2FP.F16.F32.PACK_AB R10, RZ, R10 ;  /* 0x0000000aff0a723e */ /* 0x000fca00000000ff */
[----:B------:R0:W-:Y:S01]  /*2ea0*/  @P3 STG.E.U16 desc[UR54][R6.64+0x12], R10 ;  /* 0x0000120a06003986 */ /* 0x0001e2000c101536 */
[----:B------:R-:W-:Y:S05]  /*2eb0*/  @!P0 BRA `(.L_x_46) ;  /* 0x0000000000048947 */ /* 0x000fea0003800000 */
[----:B------:R0:W5:Y:S02]  /*2ec0*/  LDG.E.LTC128B.U16 R15, desc[UR54][R4.64+0x10] ;  /* 0x00001036040f7981 */ /* 0x000164000c1e1520 */
.L_x_46:
[----:B------:R-:W-:Y:S05]  /*2ed0*/  BSYNC B1 ;  /* 0x0000000000017941 */ /* 0x000fea0003800000 */
.L_x_45:
[----:B0----5:R-:W-:Y:S01]  /*2ee0*/  HADD2.F32 R10, -RZ, R15.H0_H0 ;  /* 0x2000000fff0a7230 */ /* 0x021fe20000004100 */
[----:B------:R-:W-:Y:S01]  /*2ef0*/  ISETP.GT.AND P1, PT, R0, 0x8, P1 ;  /* 0x000000080000780c */ /* 0x000fe20000f24270 */
[----:B------:R-:W-:Y:S03]  /*2f00*/  BSSY B1, `(.L_x_47) ;  /* 0x0000007000017945 */ /* 0x000fe60003800000 */
[----:B---3--:R-:W-:-:S04]  /*2f10*/  FMUL R11, R10, R89 ;  /* 0x000000590a0b7220 */ /* 0x008fc80000400000 */
[----:B------:R-:W-:-:S05]  /*2f20*/  FFMA R11, R30, R88, R11 ;  /* 0x000000581e0b7223 */ /* 0x000fca000000000b */
[----:B------:R-:W-:-:S05]  /*2f30*/  F2FP.F16.F32.PACK_AB R11, RZ, R11 ;  /* 0x0000000bff0b723e */ /* 0x000fca00000000ff */
[----:B------:R0:W-:Y:S01]  /*2f40*/  @P0 STG.E.U16 desc[UR54][R8.64+0x10], R11 ;  /* 0x0000100b08000986 */ /* 0x0001e2000c101536 */
[----:B------:R-:W-:Y:S05]  /*2f50*/  @!P1 BRA `(.L_x_48) ;  /* 0x0000000000049947 */ /* 0x000fea0003800000 */
[----:B------:R3:W5:Y:S02]  /*2f60*/  LDG.E.LTC128B.U16 R15, desc[UR54][R4.64+0x12] ;  /* 0x00001236040f7981 */ /* 0x000764000c1e1520 */
.L_x_48:
[----:B------:R-:W-:Y:S05]  /*2f70*/  BSYNC B1 ;  /* 0x0000000000017941 */ /* 0x000fea0003800000 */
.L_x_47:
        /* <DEDUP_REMOVED lines=10> */
.L_x_50:
[----:B------:R-:W-:Y:S05]  /*3020*/  BSYNC B1 ;  /* 0x0000000000017941 */ /* 0x000fea0003800000 */
.L_x_49:
[----:B0----5:R-:W-:Y:S01]  /*3030*/  HADD2.F32 R10, -RZ, R15.H0_H0 ;  /* 0x2000000fff0a7230 */ /* 0x021fe20000004100 */
        /* <DEDUP_REMOVED lines=9> */
.L_x_52:
[----:B------:R-:W-:Y:S05]  /*30d0*/  BSYNC B1 ;  /* 0x0000000000017941 */ /* 0x000fea0003800000 */
.L_x_51:
        /* <DEDUP_REMOVED lines=9> */
.L_x_54:
[----:B------:R-:W-:Y:S05]  /*3170*/  BSYNC B1 ;  /* 0x0000000000017941 */ /* 0x000fea0003800000 */
.L_x_53:
[----:B0----5:R-:W-:Y:S01]  /*3180*/  HADD2.F32 R10, -RZ, R15.H0_H0 ;  /* 0x2000000fff0a7230 */ /* 0x021fe20000004100 */
        /* <DEDUP_REMOVED lines=8> */
.L_x_56:
[----:B------:R-:W-:Y:S05]  /*3210*/  BSYNC B1 ;  /* 0x0000000000017941 */ /* 0x000fea0003800000 */
.L_x_55:
        /* <DEDUP_REMOVED lines=10> */
.L_x_58:
[----:B------:R-:W-:Y:S05]  /*32c0*/  BSYNC B1 ;  /* 0x0000000000017941 */ /* 0x000fea0003800000 */
.L_x_57:
        /* <DEDUP_REMOVED lines=10> */
.L_x_60:
[----:B------:R-:W-:Y:S05]  /*3370*/  BSYNC B1 ;  /* 0x0000000000017941 */ /* 0x000fea0003800000 */
.L_x_59:
        /* <DEDUP_REMOVED lines=9> */
.L_x_62:
[----:B------:R-:W-:Y:S05]  /*3410*/  BSYNC B1 ;  /* 0x0000000000017941 */ /* 0x000fea0003800000 */
.L_x_61:
        /* <DEDUP_REMOVED lines=9> */
.L_x_64:
[----:B------:R-:W-:Y:S05]  /*34b0*/  BSYNC B1 ;  /* 0x0000000000017941 */ /* 0x000fea0003800000 */
.L_x_63:
        /* <DEDUP_REMOVED lines=10> */
.L_x_66:
[----:B------:R-:W-:Y:S05]  /*3560*/  BSYNC B1 ;  /* 0x0000000000017941 */ /* 0x000fea0003800000 */
.L_x_65:
        /* <DEDUP_REMOVED lines=10> */
.L_x_68:
[----:B------:R-:W-:Y:S05]  /*3610*/  BSYNC B1 ;  /* 0x0000000000017941 */ /* 0x000fea0003800000 */
.L_x_67:
        /* <DEDUP_REMOVED lines=9> */
.L_x_70:
[----:B------:R-:W-:Y:S05]  /*36b0*/  BSYNC B1 ;  /* 0x0000000000017941 */ /* 0x000fea0003800000 */
.L_x_69:
        /* <DEDUP_REMOVED lines=9> */
.L_x_72:
[----:B------:R-:W-:Y:S05]  /*3750*/  BSYNC B1 ;  /* 0x0000000000017941 */ /* 0x000fea0003800000 */
.L_x_71:
        /* <DEDUP_REMOVED lines=10> */
.L_x_74:
[----:B------:R-:W-:Y:S05]  /*3800*/  BSYNC B1 ;  /* 0x0000000000017941 */ /* 0x000fea0003800000 */
.L_x_73:
        /* <DEDUP_REMOVED lines=10> */
.L_x_76:
[----:B------:R-:W-:Y:S05]  /*38b0*/  BSYNC B1 ;  /* 0x0000000000017941 */ /* 0x000fea0003800000 */
.L_x_75:
        /* <DEDUP_REMOVED lines=9> */
.L_x_78:
[----:B------:R-:W-:Y:S05]  /*3950*/  BSYNC B1 ;  /* 0x0000000000017941 */ /* 0x000fea0003800000 */
.L_x_77:
        /* <DEDUP_REMOVED lines=9> */
.L_x_80:
[----:B------:R-:W-:Y:S05]  /*39f0*/  BSYNC B1 ;  /* 0x0000000000017941 */ /* 0x000fea0003800000 */
.L_x_79:
        /* <DEDUP_REMOVED lines=10> */
.L_x_82:
[----:B------:R-:W-:Y:S05]  /*3aa0*/  BSYNC B1 ;  /* 0x0000000000017941 */ /* 0x000fea0003800000 */
.L_x_81:
        /* <DEDUP_REMOVED lines=10> */
.L_x_84:
[----:B------:R-:W-:Y:S05]  /*3b50*/  BSYNC B1 ;  /* 0x0000000000017941 */ /* 0x000fea0003800000 */
.L_x_83:
        /* <DEDUP_REMOVED lines=9> */
.L_x_86:
[----:B------:R-:W-:Y:S05]  /*3bf0*/  BSYNC B1 ;  /* 0x0000000000017941 */ /* 0x000fea0003800000 */
.L_x_85:
        /* <DEDUP_REMOVED lines=9> */
.L_x_88:
[----:B------:R-:W-:Y:S05]  /*3c90*/  BSYNC B1 ;  /* 0x0000000000017941 */ /* 0x000fea0003800000 */
.L_x_87:
        /* <DEDUP_REMOVED lines=10> */
.L_x_90:
[----:B------:R-:W-:Y:S05]  /*3d40*/  BSYNC B1 ;  /* 0x0000000000017941 */ /* 0x000fea0003800000 */
.L_x_89:
        /* <DEDUP_REMOVED lines=10> */
.L_x_92:
[----:B------:R-:W-:Y:S05]  /*3df0*/  BSYNC B1 ;  /* 0x0000000000017941 */ /* 0x000fea0003800000 */
.L_x_91:
        /* <DEDUP_REMOVED lines=9> */
.L_x_94:
[----:B------:R-:W-:Y:S05]  /*3e90*/  BSYNC B1 ;  /* 0x0000000000017941 */ /* 0x000fea0003800000 */
.L_x_93:
        /* <DEDUP_REMOVED lines=9> */
.L_x_96:
[----:B------:R-:W-:Y:S05]  /*3f30*/  BSYNC B1 ;  /* 0x0000000000017941 */ /* 0x000fea0003800000 */
.L_x_95:
        /* <DEDUP_REMOVED lines=10> */
.L_x_98:
[----:B------:R-:W-:Y:S05]  /*3fe0*/  BSYNC B1 ;  /* 0x0000000000017941 */ /* 0x000fea0003800000 */
.L_x_97:
        /* <DEDUP_REMOVED lines=10> */
.L_x_100:
[----:B------:R-:W-:Y:S05]  /*4090*/  BSYNC B1 ;  /* 0x0000000000017941 */ /* 0x000fea0003800000 */
.L_x_99:
        /* <DEDUP_REMOVED lines=9> */
.L_x_102:
[----:B------:R-:W-:Y:S05]  /*4130*/  BSYNC B1 ;  /* 0x0000000000017941 */ /* 0x000fea0003800000 */
.L_x_101:
        /* <DEDUP_REMOVED lines=9> */
.L_x_104:
[----:B------:R-:W-:Y:S05]  /*41d0*/  BSYNC B1 ;  /* 0x0000000000017941 */ /* 0x000fea0003800000 */
.L_x_103:
        /* <DEDUP_REMOVED lines=10> */
.L_x_106:
[----:B------:R-:W-:Y:S05]  /*4280*/  BSYNC B1 ;  /* 0x0000000000017941 */ /* 0x000fea0003800000 */
.L_x_105:
        /* <DEDUP_REMOVED lines=10> */
.L_x_108:
[----:B------:R-:W-:Y:S05]  /*4330*/  BSYNC B1 ;  /* 0x0000000000017941 */ /* 0x000fea0003800000 */
.L_x_107:
        /* <DEDUP_REMOVED lines=9> */
.L_x_110:
[----:B------:R-:W-:Y:S05]  /*43d0*/  BSYNC B1 ;  /* 0x0000000000017941 */ /* 0x000fea0003800000 */
.L_x_109:
        /* <DEDUP_REMOVED lines=9> */
.L_x_112:
[----:B------:R-:W-:Y:S05]  /*4470*/  BSYNC B1 ;  /* 0x0000000000017941 */ /* 0x000fea0003800000 */
.L_x_111:
        /* <DEDUP_REMOVED lines=10> */
.L_x_114:
[----:B------:R-:W-:Y:S05]  /*4520*/  BSYNC B1 ;  /* 0x0000000000017941 */ /* 0x000fea0003800000 */
.L_x_113:
        /* <DEDUP_REMOVED lines=10> */
.L_x_116:
[----:B------:R-:W-:Y:S05]  /*45d0*/  BSYNC B1 ;  /* 0x0000000000017941 */ /* 0x000fea0003800000 */
.L_x_115:
        /* <DEDUP_REMOVED lines=9> */
.L_x_118:
[----:B------:R-:W-:Y:S05]  /*4670*/  BSYNC B1 ;  /* 0x0000000000017941 */ /* 0x000fea0003800000 */
.L_x_117:
        /* <DEDUP_REMOVED lines=9> */
.L_x_120:
[----:B------:R-:W-:Y:S05]  /*4710*/  BSYNC B1 ;  /* 0x0000000000017941 */ /* 0x000fea0003800000 */
.L_x_119:
        /* <DEDUP_REMOVED lines=10> */
.L_x_122:
[----:B------:R-:W-:Y:S05]  /*47c0*/  BSYNC B1 ;  /* 0x0000000000017941 */ /* 0x000fea0003800000 */
.L_x_121:
        /* <DEDUP_REMOVED lines=10> */
.L_x_124:
[----:B------:R-:W-:Y:S05]  /*4870*/  BSYNC B1 ;  /* 0x0000000000017941 */ /* 0x000fea0003800000 */
.L_x_123:
        /* <DEDUP_REMOVED lines=9> */
.L_x_126:
[----:B------:R-:W-:Y:S05]  /*4910*/  BSYNC B1 ;  /* 0x0000000000017941 */ /* 0x000fea0003800000 */
.L_x_125:
        /* <DEDUP_REMOVED lines=9> */
.L_x_128:
[----:B------:R-:W-:Y:S05]  /*49b0*/  BSYNC B1 ;  /* 0x0000000000017941 */ /* 0x000fea0003800000 */
.L_x_127:
        /* <DEDUP_REMOVED lines=10> */
.L_x_130:
[----:B------:R-:W-:Y:S05]  /*4a60*/  BSYNC B1 ;  /* 0x0000000000017941 */ /* 0x000fea0003800000 */
.L_x_129:
        /* <DEDUP_REMOVED lines=10> */
.L_x_132:
[----:B------:R-:W-:Y:S05]  /*4b10*/  BSYNC B1 ;  /* 0x0000000000017941 */ /* 0x000fea0003800000 */
.L_x_131:
        /* <DEDUP_REMOVED lines=9> */
.L_x_134:
[----:B------:R-:W-:Y:S05]  /*4bb0*/  BSYNC B1 ;  /* 0x0000000000017941 */ /* 0x000fea0003800000 */
.L_x_133:
        /* <DEDUP_REMOVED lines=9> */
.L_x_136:
[----:B------:R-:W-:Y:S05]  /*4c50*/  BSYNC B1 ;  /* 0x0000000000017941 */ /* 0x000fea0003800000 */
.L_x_135:
        /* <DEDUP_REMOVED lines=10> */
.L_x_138:
[----:B------:R-:W-:Y:S05]  /*4d00*/  BSYNC B1 ;  /* 0x0000000000017941 */ /* 0x000fea0003800000 */
.L_x_137:
        /* <DEDUP_REMOVED lines=10> */
.L_x_140:
[----:B------:R-:W-:Y:S05]  /*4db0*/  BSYNC B1 ;  /* 0x0000000000017941 */ /* 0x000fea0003800000 */
.L_x_139:
        /* <DEDUP_REMOVED lines=9> */
.L_x_142:
[----:B------:R-:W-:Y:S05]  /*4e50*/  BSYNC B1 ;  /* 0x0000000000017941 */ /* 0x000fea0003800000 */
.L_x_141:
        /* <DEDUP_REMOVED lines=9> */
.L_x_144:
[----:B------:R-:W-:Y:S05]  /*4ef0*/  BSYNC B1 ;  /* 0x0000000000017941 */ /* 0x000fea0003800000 */
.L_x_143:
        /* <DEDUP_REMOVED lines=10> */
.L_x_146:
[----:B------:R-:W-:Y:S05]  /*4fa0*/  BSYNC B1 ;  /* 0x0000000000017941 */ /* 0x000fea0003800000 */
.L_x_145:
        /* <DEDUP_REMOVED lines=10> */
.L_x_148:
[----:B------:R-:W-:Y:S05]  /*5050*/  BSYNC B1 ;  /* 0x0000000000017941 */ /* 0x000fea0003800000 */
.L_x_147:
        /* <DEDUP_REMOVED lines=9> */
.L_x_150:
[----:B------:R-:W-:Y:S05]  /*50f0*/  BSYNC B1 ;  /* 0x0000000000017941 */ /* 0x000fea0003800000 */
.L_x_149:
        /* <DEDUP_REMOVED lines=9> */
.L_x_152:
[----:B------:R-:W-:Y:S05]  /*5190*/  BSYNC B1 ;  /* 0x0000000000017941 */ /* 0x000fea0003800000 */
.L_x_151:
        /* <DEDUP_REMOVED lines=10> */
.L_x_154:
[----:B------:R-:W-:Y:S05]  /*5240*/  BSYNC B1 ;  /* 0x0000000000017941 */ /* 0x000fea0003800000 */
.L_x_153:
        /* <DEDUP_REMOVED lines=10> */
.L_x_156:
[----:B------:R-:W-:Y:S05]  /*52f0*/  BSYNC B1 ;  /* 0x0000000000017941 */ /* 0x000fea0003800000 */
.L_x_155:
[----:B0---45:R-:W-:Y:S01]  /*5300*/  HADD2.F32 R2, -RZ, R15.H0_H0 ;  /* 0x2000000fff027230 */ /* 0x031fe20000004100 */
        /* <DEDUP_REMOVED lines=8> */
.L_x_158:
[----:B------:R-:W-:Y:S05]  /*5390*/  BSYNC B1 ;  /* 0x0000000000017941 */ /* 0x000fea0003800000 */
.L_x_157:
[----:B0----5:R-:W-:Y:S01]  /*53a0*/  HADD2.F32 R2, -RZ, R15.H0_H0 ;  /* 0x2000000fff027230 */ /* 0x021fe20000004100 */
[----:B------:R-:W-:Y:S01]  /*53b0*/  ISETP.GT.AND P1, PT, R0, 0x8, P1 ;  /* 0x000000080000780c */ /* 0x000fe20000f24270 */
[----:B------:R-:W-:Y:S03]  /*53c0*/  BSSY B1, `(.L_x_159) ;  /* 0x000000a000017945 */ /* 0x000fe60003800000 */
[----:B------:R-:W-:Y:S01]  /*53d0*/  FMUL R3, R2, R89 ;  /* 0x0000005902037220 */ /* 0x000fe20000400000 */
[----:B------:R-:W-:-:S03]  /*53e0*/  @P0 IMAD.MOV.U32 R2, RZ, RZ, R8 ;  /* 0x000000ffff020224 */ /* 0x000fc600078e0008 */
[----:B------:R-:W-:-:S05]  /*53f0*/  FFMA R3, R86, R88, R3 ;  /* 0x0000005856037223 */ /* 0x000fca0000000003 */
[----:B------:R-:W-:-:S04]  /*5400*/  F2FP.F16.F32.PACK_AB R3, RZ, R3 ;  /* 0x00000003ff03723e */ /* 0x000fc800000000ff */
[----:B------:R-:W-:Y:S01]  /*5410*/  PRMT R6, R3, 0x7610, R6 ;  /* 0x0000761003067816 */ /* 0x000fe20000000006 */
[----:B------:R-:W-:-:S05]  /*5420*/  @P0 IMAD.MOV.U32 R3, RZ, RZ, R9 ;  /* 0x000000ffff030224 */ /* 0x000fca00078e0009 */
[----:B------:R0:W-:Y:S01]  /*5430*/  @P0 STG.E.U16 desc[UR54][R2.64+0xf0], R6 ;  /* 0x0000f00602000986 */ /* 0x0001e2000c101536 */
[----:B------:R-:W-:Y:S05]  /*5440*/  @!P1 BRA `(.L_x_160) ;  /* 0x0000000000049947 */ /* 0x000fea0003800000 */
[----:B------:R0:W5:Y:S02]  /*5450*/  LDG.E.LTC128B.U16 R15, desc[UR54][R4.64+0xf2] ;  /* 0x0000f236040f7981 */ /* 0x000164000c1e1520 */
.L_x_160:
[----:B------:R-:W-:Y:S05]  /*5460*/  BSYNC B1 ;  /* 0x0000000000017941 */ /* 0x000fea0003800000 */
.L_x_159:
[----:B------:R-:W-:Y:S05]  /*5470*/  @!P1 BRA `(.L_x_161) ;  /* 0x0000001000b09947 */ /* 0x000fea0003800000 */
[----:B-----5:R-:W-:-:S05]  /*5480*/  HADD2.F32 R0, -RZ, R15.H0_H0 ;  /* 0x2000000fff007230 */ /* 0x020fca0000004100 */
[----:B------:R-:W-:-:S04]  /*5490*/  FMUL R0, R0, R89 ;  /* 0x0000005900007220 */ /* 0x000fc80000400000 */
[----:B------:R-:W-:-:S05]  /*54a0*/  FFMA R0, R87, R88, R0 ;  /* 0x0000005857007223 */ /* 0x000fca0000000000 */
[----:B------:R-:W-:-:S05]  /*54b0*/  F2FP.F16.F32.PACK_AB R0, RZ, R0 ;  /* 0x00000000ff00723e */ /* 0x000fca00000000ff */
[----:B------:R0:W-:Y:S01]  /*54c0*/  STG.E.U16 desc[UR54][R8.64+0xf2], R0 ;  /* 0x0000f20008007986 */ /* 0x0001e2000c101536 */
[----:B------:R-:W-:Y:S05]  /*54d0*/  BRA `(.L_x_161) ;  /* 0x0000001000987947 */ /* 0x000fea0003800000 */
.L_x_36:
[----:B------:R-:W-:Y:S01]  /*54e0*/  ISETP.GT.AND P3, PT, R14, 0x1, PT ;  /* 0x000000010e00780c */ /* 0x000fe20003f64270 */
[----:B------:R-:W-:Y:S01]  /*54f0*/  ULDC.64 UR4, c[0x0][0x5c0] ;  /* 0x0001700000047ab9 */ /* 0x000fe20000000a00 */
[-C--:B------:R-:W-:Y:S01]  /*5500*/  FMUL R24, R24, R88.reuse ;  /* 0x0000005818187220 */ /* 0x080fe20000400000 */
[-C--:B------:R-:W-:Y:S01]  /*5510*/  FMUL R25, R25, R88.reuse ;  /* 0x0000005819197220 */ /* 0x080fe20000400000 */
[----:B------:R-:W-:Y:S01]  /*5520*/  ISETP.GT.AND P1, PT, R0, RZ, P3 ;  /* 0x000000ff0000720c */ /* 0x000fe20001f24270 */
[-C--:B------:R-:W-:Y:S01]  /*5530*/  FMUL R26, R26, R88.reuse ;  /* 0x000000581a1a7220 */ /* 0x080fe20000400000 */
[----:B------:R-:W-:Y:S01]  /*5540*/  LEA R2, P4, R102, UR4, 0x1 ;  /* 0x0000000466027c11 */ /* 0x000fe2000f8808ff */
[----:B------:R-:W-:Y:S01]  /*5550*/  FMUL R27, R27, R88 ;  /* 0x000000581b1b7220 */ /* 0x000fe20000400000 */
[----:B------:R-:W-:Y:S01]  /*5560*/  F2FP.F16.F32.PACK_AB R24, RZ, R24 ;  /* 0x00000018ff18723e */ /* 0x000fe200000000ff */
[-C--:B------:R-:W-:Y:S01]  /*5570*/  FMUL R28, R28, R88.reuse ;  /* 0x000000581c1c7220 */ /* 0x080fe20000400000 */
[----:B------:R-:W-:Y:S01]  /*5580*/  LEA.HI.X R3, R102, UR5, R7, 0x1, P4 ;  /* 0x0000000566037c11 */ /* 0x000fe2000a0f0c07 */
[-C--:B------:R-:W-:Y:S01]  /*5590*/  FMUL R29, R29, R88.reuse ;  /* 0x000000581d1d7220 */ /* 0x080fe20000400000 */
[----:B------:R-:W-:Y:S01]  /*55a0*/  F2FP.F16.F32.PACK_AB R25, RZ, R25 ;  /* 0x00000019ff19723e */ /* 0x000fe200000000ff */
[-C--:B------:R-:W-:Y:S01]  /*55b0*/  FMUL R30, R30, R88.reuse ;  /* 0x000000581e1e7220 */ /* 0x080fe20000400000 */
[----:B------:R-:W-:Y:S01]  /*55c0*/  SHF.L.U64.HI R5, R95, 0x1, R94 ;  /* 0x000000015f057819 */ /* 0x000fe2000001025e */
[----:B------:R-:W-:Y:S01]  /*55d0*/  @P2 STG.E.U16 desc[UR54][R2.64], R24 ;  /* 0x0000001802002986 */ /* 0x000fe2000c101536 */
[----:B------:R-:W-:Y:S01]  /*55e0*/  ISETP.GT.AND P2, PT, R0, 0x8, P0 ;  /* 0x000000080000780c */ /* 0x000fe20000744270 */
[----:B------:R-:W-:Y:S01]  /*55f0*/  FMUL R31, R31, R88 ;  /* 0x000000581f1f7220 */ /* 0x000fe20000400000 */
[----:B------:R-:W-:Y:S01]  /*5600*/  LEA R4, P5, R95, R2, 0x1 ;  /* 0x000000025f047211 */ /* 0x000fe200078a08ff */
[----:B------:R-:W-:Y:S01]  /*5610*/  @P1 STG.E.U16 desc[UR54][R2.64+0x2], R25 ;  /* 0x0000021902001986 */ /* 0x000fe2000c101536 */
[----:B------:R-:W-:Y:S01]  /*5620*/  ISETP.GT.AND P1, PT, R14, 0x8, PT ;  /* 0x000000080e00780c */ /* 0x000fe20003f24270 */
[-C--:B------:R-:W-:Y:S01]  /*5630*/  FMUL R32, R32, R88.reuse ;  /* 0x0000005820207220 */ /* 0x080fe20000400000 */
[----:B------:R-:W-:Y:S01]  /*5640*/  ISETP.GT.AND P3, PT, R0, 0x8, P3 ;  /* 0x000000080000780c */ /* 0x000fe20001f64270 */
[----:B------:R-:W-:Y:S01]  /*5650*/  IMAD.X R5, R5, 0x1, R3, P5 ;  /* 0x0000000105057824 */ /* 0x000fe200028e0603 */
[----:B------:R-:W-:Y:S01]  /*5660*/  ISETP.GT.AND P0, PT, R14, 0x9, PT ;  /* 0x000000090e00780c */ /* 0x000fe20003f04270 */
[-C--:B------:R-:W-:Y:S01]  /*5670*/  FMUL R33, R33, R88.reuse ;  /* 0x0000005821217220 */ /* 0x080fe20000400000 */
[----:B------:R-:W-:Y:S01]  /*5680*/  ISETP.GT.AND P4, PT, R0, RZ, P1 ;  /* 0x000000ff0000720c */ /* 0x000fe20000f84270 */
[-C--:B------:R-:W-:Y:S01]  /*5690*/  FMUL R34, R34, R88.reuse ;  /* 0x0000005822227220 */ /* 0x080fe20000400000 */
[----:B------:R-:W-:Y:S01]  /*56a0*/  ISETP.GT.AND P5, PT, R0, RZ, P0 ;  /* 0x000000ff0000720c */ /* 0x000fe200007a4270 */
[----:B------:R-:W-:Y:S01]  /*56b0*/  FMUL R35, R35, R88 ;  /* 0x0000005823237220 */ /* 0x000fe20000400000 */
[----:B------:R-:W-:Y:S01]  /*56c0*/  F2FP.F16.F32.PACK_AB R26, RZ, R26 ;  /* 0x0000001aff1a723e */ /* 0x000fe200000000ff */
[-C--:B------:R-:W-:Y:S01]  /*56d0*/  FMUL R36, R36, R88.reuse ;  /* 0x0000005824247220 */ /* 0x080fe20000400000 */
[----:B------:R-:W-:Y:S01]  /*56e0*/  F2FP.F16.F32.PACK_AB R27, RZ, R27 ;  /* 0x0000001bff1b723e */ /* 0x000fe200000000ff */
[----:B------:R-:W-:Y:S01]  /*56f0*/  FMUL R37, R37, R88 ;  /* 0x0000005825257220 */ /* 0x000fe20000400000 */
[----:B------:R-:W-:Y:S01]  /*5700*/  F2FP.F16.F32.PACK_AB R28, RZ, R28 ;  /* 0x0000001cff1c723e */ /* 0x000fe200000000ff */
[----:B------:R-:W-:Y:S01]  /*5710*/  @P2 STG.E.U16 desc[UR54][R4.64], R26 ;  /* 0x0000001a04002986 */ /* 0x000fe2000c101536 */
[----:B------:R-:W-:Y:S01]  /*5720*/  ISETP.GT.AND P1, PT, R0, 0x8, P1 ;  /* 0x000000080000780c */ /* 0x000fe20000f24270 */
[-C--:B------:R-:W-:Y:S01]  /*5730*/  FMUL R38, R38, R88.reuse ;  /* 0x0000005826267220 */ /* 0x080fe20000400000 */
[----:B------:R-:W-:Y:S01]  /*5740*/  F2FP.F16.F32.PACK_AB R29, RZ, R29 ;  /* 0x0000001dff1d723e */ /* 0x000fe200000000ff */
[----:B------:R-:W-:Y:S01]  /*5750*/  @P3 STG.E.U16 desc[UR54][R4.64+0x2], R27 ;  /* 0x0000021b04003986 */ /* 0x000fe2000c101536 */
[----:B------:R-:W-:Y:S01]  /*5760*/  ISETP.GT.AND P3, PT, R14, 0x10, PT ;  /* 0x000000100e00780c */ /* 0x000fe20003f64270 */
[-C--:B------:R-:W-:Y:S01]  /*5770*/  FMUL R39, R39, R88.reuse ;  /* 0x0000005827277220 */ /* 0x080fe20000400000 */
[----:B------:R-:W-:Y:S01]  /*5780*/  ISETP.GT.AND P2, PT, R0, 0x8, P0 ;  /* 0x000000080000780c */ /* 0x000fe20000744270 */
[----:B------:R-:W-:Y:S01]  /*5790*/  @P4 STG.E.U16 desc[UR54][R2.64+0x10], R28 ;  /* 0x0000101c02004986 */ /* 0x000fe2000c101536 */
[----:B------:R-:W-:Y:S01]  /*57a0*/  ISETP.GT.AND P0, PT, R14, 0x11, PT ;  /* 0x000000110e00780c */ /* 0x000fe20003f04270 */
[-C--:B------:R-:W-:Y:S01]  /*57b0*/  FMUL R40, R40, R88.reuse ;  /* 0x0000005828287220 */ /* 0x080fe20000400000 */
[C---:B------:R-:W-:Y:S01]  /*57c0*/  ISETP.GT.AND P4, PT, R0.reuse, RZ, P3 ;  /* 0x000000ff0000720c */ /* 0x040fe20001f84270 */
[----:B------:R-:W-:Y:S01]  /*57d0*/  @P5 STG.E.U16 desc[UR54][R2.64+0x12], R29 ;  /* 0x0000121d02005986 */ /* 0x000fe2000c101536 */
        /* <DEDUP_REMOVED lines=153> */
[----:B------:R-:W-:Y:S01]  /*6170*/  FMUL R87, R87, R88 ;  /* 0x0000005857577220 */ /* 0x000fe20000400000 */
[----:B------:R-:W-:Y:S01]  /*6180*/  ISETP.GT.AND P2, PT, R0, 0x8, P0 ;  /* 0x000000080000780c */ /* 0x000fe20000744270 */
[----:B------:R-:W-:Y:S01]  /*6190*/  @P4 STG.E.U16 desc[UR54][R2.64+0x90], R60 ;  /* 0x0000903c02004986 */ /* 0x000fe2000c101536 */
[----:B------:R-:W-:-:S02]  /*61a0*/  ISETP.GT.AND P0, PT, R14, 0x51, PT ;  /* 0x000000510e00780c */ /* 0x000fc40003f04270 */
[C---:B------:R-:W-:Y:S01]  /*61b0*/  ISETP.GT.AND P4, PT, R0.reuse, RZ, P3 ;  /* 0x000000ff0000720c */ /* 0x040fe20001f84270 */
[----:B------:R-:W-:Y:S01]  /*61c0*/  @P5 STG.E.U16 desc[UR54][R2.64+0x92], R61 ;  /* 0x0000923d02005986 */ /* 0x000fe2000c101536 */
[C---:B------:R-:W-:Y:S02]  /*61d0*/  ISETP.GT.AND P5, PT, R0.reuse, RZ, P0 ;  /* 0x000000ff0000720c */ /* 0x040fe400007a4270 */
[----:B------:R-:W-:Y:S02]  /*61e0*/  F2FP.F16.F32.PACK_AB R62, RZ, R62 ;  /* 0x0000003eff3e723e */ /* 0x000fe400000000ff */
[----:B------:R-:W-:Y:S02]  /*61f0*/  F2FP.F16.F32.PACK_AB R63, RZ, R63 ;  /* 0x0000003fff3f723e */ /* 0x000fe400000000ff */
[----:B------:R-:W-:Y:S01]  /*6200*/  F2FP.F16.F32.PACK_AB R64, RZ, R64 ;  /* 0x00000040ff40723e */ /* 0x000fe200000000ff */
[----:B------:R-:W-:Y:S01]  /*6210*/  @P1 STG.E.U16 desc[UR54][R4.64+0x90], R62 ;  /* 0x0000903e04001986 */ /* 0x000fe2000c101536 */
[----:B------:R-:W-:-:S02]  /*6220*/  ISETP.GT.AND P1, PT, R0, 0x8, P3 ;  /* 0x000000080000780c */ /* 0x000fc40001f24270 */
[----:B------:R-:W-:Y:S01]  /*6230*/  F2FP.F16.F32.PACK_AB R65, RZ, R65 ;  /* 0x00000041ff41723e */ /* 0x000fe200000000ff */
[----:B------:R-:W-:Y:S01]  /*6240*/  @P2 STG.E.U16 desc[UR54][R4.64+0x92], R63 ;  /* 0x0000923f04002986 */ /* 0x000fe2000c101536 */
[----:B------:R-:W-:Y:S02]  /*6250*/  ISETP.GT.AND P2, PT, R14, 0x58, PT ;  /* 0x000000580e00780c */ /* 0x000fe40003f44270 */
[----:B------:R-:W-:Y:S01]  /*6260*/  ISETP.GT.AND P0, PT, R0, 0x8, P0 ;  /* 0x000000080000780c */ /* 0x000fe20000704270 */
[----:B------:R-:W-:Y:S01]  /*6270*/  @P4 STG.E.U16 desc[UR54][R2.64+0xa0], R64 ;  /* 0x0000a04002004986 */ /* 0x000fe2000c101536 */
[----:B------:R-:W-:Y:S02]  /*6280*/  ISETP.GT.AND P3, PT, R14, 0x59, PT ;  /* 0x000000590e00780c */ /* 0x000fe40003f64270 */
[C---:B------:R-:W-:Y:S01]  /*6290*/  ISETP.GT.AND P4, PT, R0.reuse, RZ, P2 ;  /* 0x000000ff0000720c */ /* 0x040fe20001784270 */
[----:B------:R-:W-:Y:S01]  /*62a0*/  @P5 STG.E.U16 desc[UR54][R2.64+0xa2], R65 ;  /* 0x0000a24102005986 */ /* 0x000fe2000c101536 */
[----:B------:R-:W-:-:S02]  /*62b0*/  ISETP.GT.AND P5, PT, R0, RZ, P3 ;  /* 0x000000ff0000720c */ /* 0x000fc40001fa4270 */
[----:B------:R-:W-:Y:S02]  /*62c0*/  F2FP.F16.F32.PACK_AB R66, RZ, R66 ;  /* 0x00000042ff42723e */ /* 0x000fe400000000ff */
[----:B------:R-:W-:Y:S02]  /*62d0*/  F2FP.F16.F32.PACK_AB R67, RZ, R67 ;  /* 0x00000043ff43723e */ /* 0x000fe400000000ff */
[----:B------:R-:W-:Y:S01]  /*62e0*/  F2FP.F16.F32.PACK_AB R68, RZ, R68 ;  /* 0x00000044ff44723e */ /* 0x000fe200000000ff */
[----:B------:R-:W-:Y:S01]  /*62f0*/  @P1 STG.E.U16 desc[UR54][R4.64+0xa0], R66 ;  /* 0x0000a04204001986 */ /* 0x000fe2000c101536 */
[C---:B------:R-:W-:Y:S02]  /*6300*/  ISETP.GT.AND P1, PT, R0.reuse, 0x8, P2 ;  /* 0x000000080000780c */ /* 0x040fe40001724270 */
[----:B------:R-:W-:Y:S01]  /*6310*/  F2FP.F16.F32.PACK_AB R69, RZ, R69 ;  /* 0x00000045ff45723e */ /* 0x000fe200000000ff */
[----:B------:R-:W-:Y:S01]  /*6320*/  @P0 STG.E.U16 desc[UR54][R4.64+0xa2], R67 ;  /* 0x0000a24304000986 */ /* 0x000fe2000c101536 */
[----:B------:R-:W-:-:S02]  /*6330*/  ISETP.GT.AND P2, PT, R0, 0x8, P3 ;  /* 0x000000080000780c */ /* 0x000fc40001f44270 */
[C---:B------:R-:W-:Y:S01]  /*6340*/  ISETP.GT.AND P3, PT, R14.reuse, 0x60, PT ;  /* 0x000000600e00780c */ /* 0x040fe20003f64270 */
[----:B------:R-:W-:Y:S01]  /*6350*/  @P4 STG.E.U16 desc[UR54][R2.64+0xb0], R68 ;  /* 0x0000b04402004986 */ /* 0x000fe2000c101536 */
[----:B------:R-:W-:Y:S02]  /*6360*/  ISETP.GT.AND P0, PT, R14, 0x61, PT ;  /* 0x000000610e00780c */ /* 0x000fe40003f04270 */
[C---:B------:R-:W-:Y:S01]  /*6370*/  ISETP.GT.AND P4, PT, R0.reuse, RZ, P3 ;  /* 0x000000ff0000720c */ /* 0x040fe20001f84270 */
[----:B------:R-:W-:Y:S01]  /*6380*/  @P5 STG.E.U16 desc[UR54][R2.64+0xb2], R69 ;  /* 0x0000b24502005986 */ /* 0x000fe2000c101536 */
[----:B------:R-:W-:Y:S02]  /*6390*/  ISETP.GT.AND P5, PT, R0, RZ, P0 ;  /* 0x000000ff0000720c */ /* 0x000fe400007a4270 */
[----:B------:R-:W-:Y:S02]  /*63a0*/  F2FP.F16.F32.PACK_AB R70, RZ, R70 ;  /* 0x00000046ff46723e */ /* 0x000fe400000000ff */
[----:B------:R-:W-:-:S02]  /*63b0*/  F2FP.F16.F32.PACK_AB R71, RZ, R71 ;  /* 0x00000047ff47723e */ /* 0x000fc400000000ff */
[----:B------:R-:W-:Y:S01]  /*63c0*/  F2FP.F16.F32.PACK_AB R72, RZ, R72 ;  /* 0x00000048ff48723e */ /* 0x000fe200000000ff */
[----:B------:R-:W-:Y:S01]  /*63d0*/  @P1 STG.E.U16 desc[UR54][R4.64+0xb0], R70 ;  /* 0x0000b04604001986 */ /* 0x000fe2000c101536 */
[----:B------:R-:W-:Y:S02]  /*63e0*/  F2FP.F16.F32.PACK_AB R73, RZ, R73 ;  /* 0x00000049ff49723e */ /* 0x000fe400000000ff */
[C---:B------:R-:W-:Y:S01]  /*63f0*/  ISETP.GT.AND P1, PT, R0.reuse, 0x8, P3 ;  /* 0x000000080000780c */ /* 0x040fe20001f24270 */
[----:B------:R-:W-:Y:S01]  /*6400*/  @P2 STG.E.U16 desc[UR54][R4.64+0xb2], R71 ;  /* 0x0000b24704002986 */ /* 0x000fe2000c101536 */
[----:B------:R-:W-:Y:S02]  /*6410*/  ISETP.GT.AND P0, PT, R0, 0x8, P0 ;  /* 0x000000080000780c */ /* 0x000fe40000704270 */
[----:B------:R-:W-:Y:S01]  /*6420*/  F2FP.F16.F32.PACK_AB R74, RZ, R74 ;  /* 0x0000004aff4a723e */ /* 0x000fe200000000ff */
[----:B------:R-:W-:Y:S01]  /*6430*/  @P4 STG.E.U16 desc[UR54][R2.64+0xc0], R72 ;  /* 0x0000c04802004986 */ /* 0x000fe2000c101536 */
[----:B------:R-:W-:-:S02]  /*6440*/  ISETP.GT.AND P4, PT, R14, 0x68, PT ;  /* 0x000000680e00780c */ /* 0x000fc40003f84270 */
[----:B------:R-:W-:Y:S01]  /*6450*/  F2FP.F16.F32.PACK_AB R75, RZ, R75 ;  /* 0x0000004bff4b723e */ /* 0x000fe200000000ff */
[----:B------:R-:W-:Y:S01]  /*6460*/  @P5 STG.E.U16 desc[UR54][R2.64+0xc2], R73 ;  /* 0x0000c24902005986 */ /* 0x000fe2000c101536 */
[----:B------:R-:W-:Y:S02]  /*6470*/  ISETP.GT.AND P5, PT, R14, 0x69, PT ;  /* 0x000000690e00780c */ /* 0x000fe40003fa4270 */
[C---:B------:R-:W-:Y:S01]  /*6480*/  ISETP.GT.AND P2, PT, R0.reuse, RZ, P4 ;  /* 0x000000ff0000720c */ /* 0x040fe20002744270 */
[----:B------:R-:W-:Y:S01]  /*6490*/  @P1 STG.E.U16 desc[UR54][R4.64+0xc0], R74 ;  /* 0x0000c04a04001986 */ /* 0x000fe2000c101536 */
[----:B------:R-:W-:Y:S02]  /*64a0*/  ISETP.GT.AND P6, PT, R0, RZ, P5 ;  /* 0x000000ff0000720c */ /* 0x000fe40002fc4270 */
[----:B------:R-:W-:Y:S01]  /*64b0*/  F2FP.F16.F32.PACK_AB R76, RZ, R76 ;  /* 0x0000004cff4c723e */ /* 0x000fe200000000ff */
[----:B------:R-:W-:Y:S01]  /*64c0*/  @P0 STG.E.U16 desc[UR54][R4.64+0xc2], R75 ;  /* 0x0000c24b04000986 */ /* 0x000fe2000c101536 */
[----:B------:R-:W-:-:S02]  /*64d0*/  F2FP.F16.F32.PACK_AB R77, RZ, R77 ;  /* 0x0000004dff4d723e */ /* 0x000fc400000000ff */
[----:B------:R-:W-:Y:S02]  /*64e0*/  ISETP.GT.AND P3, PT, R14, 0x70, PT ;  /* 0x000000700e00780c */ /* 0x000fe40003f64270 */
[----:B------:R-:W-:Y:S02]  /*64f0*/  ISETP.GT.AND P4, PT, R0, 0x8, P4 ;  /* 0x000000080000780c */ /* 0x000fe40002784270 */
[----:B------:R-:W-:Y:S01]  /*6500*/  F2FP.F16.F32.PACK_AB R78, RZ, R78 ;  /* 0x0000004eff4e723e */ /* 0x000fe200000000ff */
[----:B------:R-:W-:Y:S01]  /*6510*/  @P2 STG.E.U16 desc[UR54][R2.64+0xd0], R76 ;  /* 0x0000d04c02002986 */ /* 0x000fe2000c101536 */
[----:B------:R-:W-:Y:S02]  /*6520*/  ISETP.GT.AND P2, PT, R14, 0x71, PT ;  /* 0x000000710e00780c */ /* 0x000fe40003f44270 */
[----:B------:R-:W-:Y:S01]  /*6530*/  F2FP.F16.F32.PACK_AB R79, RZ, R79 ;  /* 0x0000004fff4f723e */ /* 0x000fe200000000ff */
[----:B------:R-:W-:Y:S01]  /*6540*/  @P6 STG.E.U16 desc[UR54][R2.64+0xd2], R77 ;  /* 0x0000d24d02006986 */ /* 0x000fe2000c101536 */
[----:B------:R-:W-:-:S02]  /*6550*/  ISETP.GT.AND P6, PT, R0, 0x8, P5 ;  /* 0x000000080000780c */ /* 0x000fc40002fc4270 */
[----:B------:R-:W-:Y:S02]  /*6560*/  ISETP.GT.AND P5, PT, R0, RZ, P3 ;  /* 0x000000ff0000720c */ /* 0x000fe40001fa4270 */
[----:B------:R-:W-:Y:S01]  /*6570*/  F2FP.F16.F32.PACK_AB R80, RZ, R80 ;  /* 0x00000050ff50723e */ /* 0x000fe200000000ff */
[----:B------:R-:W-:Y:S01]  /*6580*/  @P4 STG.E.U16 desc[UR54][R4.64+0xd0], R78 ;  /* 0x0000d04e04004986 */ /* 0x000fe2000c101536 */
[C---:B------:R-:W-:Y:S02]  /*6590*/  ISETP.GT.AND P1, PT, R14.reuse, 0x78, PT ;  /* 0x000000780e00780c */ /* 0x040fe40003f24270 */
[----:B------:R-:W-:Y:S02]  /*65a0*/  ISETP.GT.AND P0, PT, R14, 0x79, PT ;  /* 0x000000790e00780c */ /* 0x000fe40003f04270 */
[C---:B------:R-:W-:Y:S02]  /*65b0*/  ISETP.GT.AND P4, PT, R0.reuse, RZ, P2 ;  /* 0x000000ff0000720c */ /* 0x040fe40001784270 */
[C---:B------:R-:W-:Y:S01]  /*65c0*/  ISETP.GT.AND P3, PT, R0.reuse, 0x8, P3 ;  /* 0x000000080000780c */ /* 0x040fe20001f64270 */
[----:B------:R-:W-:Y:S01]  /*65d0*/  @P6 STG.E.U16 desc[UR54][R4.64+0xd2], R79 ;  /* 0x0000d24f04006986 */ /* 0x000fe2000c101536 */
[----:B------:R-:W-:-:S02]  /*65e0*/  ISETP.GT.AND P2, PT, R0, 0x8, P2 ;  /* 0x000000080000780c */ /* 0x000fc40001744270 */
[C---:B------:R-:W-:Y:S01]  /*65f0*/  ISETP.GT.AND P6, PT, R0.reuse, RZ, P0 ;  /* 0x000000ff0000720c */ /* 0x040fe200007c4270 */
[----:B------:R-:W-:Y:S01]  /*6600*/  @P5 STG.E.U16 desc[UR54][R2.64+0xe0], R80 ;  /* 0x0000e05002005986 */ /* 0x000fe2000c101536 */
[C---:B------:R-:W-:Y:S02]  /*6610*/  ISETP.GT.AND P5, PT, R0.reuse, RZ, P1 ;  /* 0x000000ff0000720c */ /* 0x040fe40000fa4270 */
[C---:B------:R-:W-:Y:S02]  /*6620*/  ISETP.GT.AND P1, PT, R0.reuse, 0x8, P1 ;  /* 0x000000080000780c */ /* 0x040fe40000f24270 */
[----:B------:R-:W-:Y:S02]  /*6630*/  F2FP.F16.F32.PACK_AB R81, RZ, R81 ;  /* 0x00000051ff51723e */ /* 0x000fe400000000ff */
[----:B------:R-:W-:Y:S02]  /*6640*/  F2FP.F16.F32.PACK_AB R82, RZ, R82 ;  /* 0x00000052ff52723e */ /* 0x000fe400000000ff */
[----:B------:R-:W-:Y:S01]  /*6650*/  F2FP.F16.F32.PACK_AB R83, RZ, R83 ;  /* 0x00000053ff53723e */ /* 0x000fe200000000ff */
[----:B------:R-:W-:Y:S01]  /*6660*/  @P4 STG.E.U16 desc[UR54][R2.64+0xe2], R81 ;  /* 0x0000e25102004986 */ /* 0x000fe2000c101536 */
[----:B------:R-:W-:-:S02]  /*6670*/  ISETP.GT.AND P0, PT, R0, 0x8, P0 ;  /* 0x000000080000780c */ /* 0x000fc40000704270 */
[----:B------:R-:W-:Y:S01]  /*6680*/  F2FP.F16.F32.PACK_AB R84, RZ, R84 ;  /* 0x00000054ff54723e */ /* 0x000fe200000000ff */
[----:B------:R-:W-:Y:S01]  /*6690*/  @P3 STG.E.U16 desc[UR54][R4.64+0xe0], R82 ;  /* 0x0000e05204003986 */ /* 0x000fe2000c101536 */
[----:B------:R-:W-:Y:S02]  /*66a0*/  F2FP.F16.F32.PACK_AB R85, RZ, R85 ;  /* 0x00000055ff55723e */ /* 0x000fe400000000ff */
[----:B------:R-:W-:Y:S01]  /*66b0*/  F2FP.F16.F32.PACK_AB R86, RZ, R86 ;  /* 0x00000056ff56723e */ /* 0x000fe200000000ff */
[----:B------:R-:W-:Y:S01]  /*66c0*/  @P2 STG.E.U16 desc[UR54][R4.64+0xe2], R83 ;  /* 0x0000e25304002986 */ /* 0x000fe2000c101536 */
[----:B------:R-:W-:-:S03]  /*66d0*/  F2FP.F16.F32.PACK_AB R87, RZ, R87 ;  /* 0x00000057ff57723e */ /* 0x000fc600000000ff */
[----:B------:R-:W-:Y:S04]  /*66e0*/  @P5 STG.E.U16 desc[UR54][R2.64+0xf0], R84 ;  /* 0x0000f05402005986 */ /* 0x000fe8000c101536 */
[----:B------:R0:W-:Y:S02]  /*66f0*/  @P6 STG.E.U16 desc[UR54][R2.64+0xf2], R85 ;  /* 0x0000f25502006986 */ /* 0x0001e4000c101536 */
[----:B0-----:R-:W-:Y:S02]  /*6700*/  @P1 IMAD.MOV.U32 R2, RZ, RZ, R4 ;  /* 0x000000ffff021224 */ /* 0x001fe400078e0004 */
[----:B------:R-:W-:-:S05]  /*6710*/  @P1 IMAD.MOV.U32 R3, RZ, RZ, R5 ;  /* 0x000000ffff031224 */ /* 0x000fca00078e0005 */
[----:B------:R0:W-:Y:S04]  /*6720*/  @P1 STG.E.U16 desc[UR54][R2.64+0xf0], R86 ;  /* 0x0000f05602001986 */ /* 0x0001e8000c101536 */
[----:B------:R0:W-:Y:S02]  /*6730*/  @P0 STG.E.U16 desc[UR54][R4.64+0xf2], R87 ;  /* 0x0000f25704000986 */ /* 0x0001e4000c101536 */
.L_x_161:
[----:B------:R-:W-:Y:S05]  /*6740*/  BSYNC B0 ;  /* 0x0000000000007941 */ /* 0x000fea0003800000 */
.L_x_35:
[----:B0-----:R-:W-:Y:S01]  /*6750*/  IMAD.U32 R2, RZ, RZ, UR52 ;  /* 0x00000034ff027e24 */ /* 0x001fe2000f8e00ff */
[----:B------:R-:W-:Y:S01]  /*6760*/  ULDC.64 UR4, c[0x0][0x650] ;  /* 0x0001940000047ab9 */ /* 0x000fe20000000a00 */
[----:B------:R-:W-:Y:S01]  /*6770*/  IMAD.U32 R3, RZ, RZ, UR53 ;  /* 0x00000035ff037e24 */ /* 0x000fe2000f8e00ff */
[----:B------:R0:W-:Y:S01]  /*6780*/  SYNCS.ARRIVE.TRANS64.A1T0 RZ, [R98+UR50], RZ ;  /* 0x000000ff62ff79a7 */ /* 0x0001e20008100032 */
[----:B------:R-:W-:Y:S01]  /*6790*/  PRMT R0, RZ, 0x7610, R0 ;  /* 0x00007610ff007816 */ /* 0x000fe20000000000 */
[----:B------:R-:W-:Y:S01]  /*67a0*/  IMAD.MOV.U32 R18, RZ, RZ, -0x1 ;  /* 0xffffffffff127424 */ /* 0x000fe200078e00ff */
[----:B------:R-:W-:Y:S01]  /*67b0*/  LEA R16, P0, R2, R16, 0x1 ;  /* 0x0000001002107211 */ /* 0x000fe200078008ff */
[----:B------:R-:W-:Y:S02]  /*67c0*/  IMAD.MOV.U32 R2, RZ, RZ, -0x1 ;  /* 0xffffffffff027424 */ /* 0x000fe400078e00ff */
[----:B------:R-:W-:Y:S01]  /*67d0*/  IMAD.MOV.U32 R19, RZ, RZ, -0x1 ;  /* 0xffffffffff137424 */ /* 0x000fe200078e00ff */
[----:B------:R-:W-:-:S02]  /*67e0*/  IADD3.X R17, R17, UR41, RZ, P0, !PT ;  /* 0x0000002911117c10 */ /* 0x000fc400087fe4ff */
[----:B------:R-:W-:-:S04]  /*67f0*/  ISETP.GE.U32.AND P0, PT, R16, UR4, PT ;  /* 0x0000000410007c0c */ /* 0x000fc8000bf06070 */
[----:B------:R-:W-:-:S13]  /*6800*/  ISETP.GE.U32.AND.EX P0, PT, R17, UR5, PT, P0 ;  /* 0x0000000511007c0c */ /* 0x000fda000bf06100 */
[----:B0-----:R-:W-:Y:S05]  /*6810*/  @P0 BRA `(.L_x_162) ;  /* 0x0000000400700947 */ /* 0x001fea0003800000 */
[----:B------:R-:W0:Y:S01]  /*6820*/  S2UR UR7, SR_CTAID.X ;  /* 0x00000000000779c3 */ /* 0x000e220000002500 */
[----:B------:R-:W-:Y:S01]  /*6830*/  ULDC.64 UR4, c[0x0][0x628] ;  /* 0x00018a0000047ab9 */ /* 0x000fe20000000a00 */
[----:B------:R-:W-:Y:S01]  /*6840*/  ULDC UR6, c[0x0][0x150] ;  /* 0x0000540000067ab9 */ /* 0x000fe20000000800 */
[----:B------:R-:W-:Y:S01]  /*6850*/  ISETP.NE.U32.AND P0, PT, RZ, UR4, PT ;  /* 0x00000004ff007c0c */ /* 0x000fe2000bf05070 */
[----:B------:R-:W-:Y:S01]  /*6860*/  ULDC UR15, c[0x0][0x630] ;  /* 0x00018c00000f7ab9 */ /* 0x000fe20000000800 */
[C---:B------:R-:W-:Y:S02]  /*6870*/  R2UR UR17, R16.reuse ;  /* 0x00000000101172ca */ /* 0x040fe400000e0000 */
[----:B------:R-:W-:Y:S01]  /*6880*/  ISETP.NE.AND.EX P0, PT, RZ, UR5, PT, P0 ;  /* 0x00000005ff007c0c */ /* 0x000fe2000bf05300 */
[----:B------:R-:W1:Y:S01]  /*6890*/  S2UR UR16, SR_CTAID.Y ;  /* 0x00000000001079c3 */ /* 0x000e620000002600 */
[----:B------:R-:W-:Y:S02]  /*68a0*/  R2UR UR12, R16 ;  /* 0x00000000100c72ca */ /* 0x000fe400000e0000 */
[----:B------:R-:W-:-:S02]  /*68b0*/  R2UR UR13, R17 ;  /* 0x00000000110d72ca */ /* 0x000fc400000e0000 */
[----:B0-----:R-:W-:-:S05]  /*68c0*/  I2FP.F32.U32 R0, UR7 ;  /* 0x0000000700007c45 */ /* 0x001fca0008201000 */
[----:B------:R-:W-:Y:S01]  /*68d0*/  FMUL R0, R0, UR6 ;  /* 0x0000000600007c20 */ /* 0x000fe20008400000 */
[----:B------:R-:W-:Y:S01]  /*68e0*/  ULDC UR6, c[0x0][0x154] ;  /* 0x0000550000067ab9 */ /* 0x000fe20000000800 */
[----:B-1----:R-:W-:-:S04]  /*68f0*/  I2FP.F32.U32 R2, UR16 ;  /* 0x0000001000027c45 */ /* 0x002fc80008201000 */
[----:B------:R-:W0:Y:S01]  /*6900*/  F2I.U32.TRUNC.NTZ R0, R0 ;  /* 0x0000000000007305 */ /* 0x000e22000020f000 */
[----:B------:R-:W-:Y:S01]  /*6910*/  FMUL R2, R2, UR6 ;  /* 0x0000000602027c20 */ /* 0x000fe20008400000 */
[----:B------:R-:W-:Y:S06]  /*6920*/  @!P0 BRA `(.L_x_163) ;  /* 0x0000000000308947 */ /* 0x000fec0003800000 */
        /* <DEDUP_REMOVED lines=12> */
.L_x_163:
[----:B------:R-:W-:Y:S01]  /*69f0*/  USHF.R.U64 UR6, UR12, UR15, UR13 ;  /* 0x0000000f0c067299 */ /* 0x000fe2000800120d */
[----:B------:R-:W-:Y:S01]  /*6a00*/  R2UR UR5, R17 ;  /* 0x00000000110572ca */ /* 0x000fe200000e0000 */
[----:B------:R-:W-:Y:S01]  /*6a10*/  USHF.R.U32.HI UR4, URZ, UR15, UR13 ;  /* 0x0000000f3f047299 */ /* 0x000fe2000801160d */
[----:B------:R-:W1:Y:S01]  /*6a20*/  F2I.U32.TRUNC.NTZ R2, R2 ;  /* 0x0000000200027305 */ /* 0x000e62000020f000 */
[----:B------:R-:W-:Y:S01]  /*6a30*/  UIADD3 UR9, UP0, URZ, -UR6, URZ ;  /* 0x800000063f097290 */ /* 0x000fe2000ff1e03f */
[----:B------:R-:W-:Y:S01]  /*6a40*/  ULDC.64 UR10, c[0x0][0x620] ;  /* 0x00018800000a7ab9 */ /* 0x000fe20000000a00 */
[----:B------:R-:W-:Y:S02]  /*6a50*/  ULDC UR14, c[0x0][0x608] ;  /* 0x00018200000e7ab9 */ /* 0x000fe40000000800 */
[----:B------:R-:W-:Y:S01]  /*6a60*/  UIADD3.X UR4, URZ, ~UR4, URZ, UP0, !UPT ;  /* 0x800000043f047290 */ /* 0x000fe200087fe43f */
[----:B------:R-:W-:Y:S01]  /*6a70*/  ULDC UR15, c[0x0][0x658] ;  /* 0x00019600000f7ab9 */ /* 0x000fe20000000800 */
[----:B------:R-:W-:-:S02]  /*6a80*/  ULDC UR12, c[0x0][0x144] ;  /* 0x00005100000c7ab9 */ /* 0x000fc40000000800 */
[----:B------:R-:W-:Y:S01]  /*6a90*/  UIMAD UR8, UR4, UR10, URZ ;  /* 0x0000000a040872a4 */ /* 0x000fe2000f8e023f */
[----:B------:R-:W-:Y:S02]  /*6aa0*/  ULDC UR22, c[0x0][0x148] ;  /* 0x0000520000167ab9 */ /* 0x000fe40000000800 */
[----:B------:R-:W-:Y:S01]  /*6ab0*/  UMOV UR4, UR17 ;  /* 0x0000001100047c82 */ /* 0x000fe20008000000 */
[----:B------:R-:W-:Y:S02]  /*6ac0*/  UIMAD UR8, UR9, UR11, UR8 ;  /* 0x0000000b090872a4 */ /* 0x000fe4000f8e0208 */
[----:B------:R-:W-:Y:S01]  /*6ad0*/  UIMAD.WIDE.U32 UR4, UR9, UR10, UR4 ;  /* 0x0000000a090472a5 */ /* 0x000fe2000f8e0004 */
[----:B0-----:R-:W-:Y:S01]  /*6ae0*/  R2UR UR9, R0 ;  /* 0x00000000000972ca */ /* 0x001fe200000e0000 */
[----:B------:R-:W-:Y:S01]  /*6af0*/  ULDC UR20, c[0x0][0x648] ;  /* 0x0001920000147ab9 */ /* 0x000fe20000000800 */
[----:B-1----:R-:W-:Y:S01]  /*6b00*/  R2UR UR13, R2 ;  /* 0x00000000020d72ca */ /* 0x002fe200000e0000 */
[----:B------:R-:W-:Y:S01]  /*6b10*/  UIADD3 UR8, UR5, UR8, URZ ;  /* 0x0000000805087290 */ /* 0x000fe2000fffe03f */
[----:B------:R-:W-:-:S02]  /*6b20*/  ULDC UR21, c[0x0][0x638] ;  /* 0x00018e0000157ab9 */ /* 0x000fc40000000800 */
[----:B------:R-:W-:Y:S02]  /*6b30*/  ULDC UR5, c[0x0][0x618] ;  /* 0x0001860000057ab9 */ /* 0x000fe40000000800 */
[----:B------:R-:W-:Y:S02]  /*6b40*/  USHF.R.U64 UR10, UR4, UR5, UR8 ;  /* 0x00000005040a7299 */ /* 0x000fe40008001208 */
[----:B------:R-:W-:-:S03]  /*6b50*/  USHF.R.U32.HI UR8, URZ, UR5, UR8 ;  /* 0x000000053f087299 */ /* 0x000fc60008011608 */
[----:B------:R-:W-:Y:S01]  /*6b60*/  ULDC.64 UR4, c[0x0][0x640] ;  /* 0x0001900000047ab9 */ /* 0x000fe20000000a00 */
[----:B------:R-:W-:Y:S01]  /*6b70*/  USHF.R.U64 UR11, UR10, UR14, UR8 ;  /* 0x0000000e0a0b7299 */ /* 0x000fe20008001208 */
[----:B------:R-:W-:Y:S01]  /*6b80*/  ISETP.NE.U32.AND P0, PT, RZ, UR4, PT ;  /* 0x00000004ff007c0c */ /* 0x000fe2000bf05070 */
[----:B------:R-:W-:Y:S02]  /*6b90*/  USHF.R.U32.HI UR8, URZ, UR14, UR8 ;  /* 0x0000000e3f087299 */ /* 0x000fe40008011608 */
[----:B------:R-:W-:Y:S01]  /*6ba0*/  UIADD3 UR9, -UR9, URZ, URZ ;  /* 0x0000003f09097290 */ /* 0x000fe2000fffe13f */
[----:B------:R-:W-:Y:S01]  /*6bb0*/  ISETP.NE.AND.EX P0, PT, RZ, UR5, PT, P0 ;  /* 0x00000005ff007c0c */ /* 0x000fe2000bf05300 */
[----:B------:R-:W-:Y:S02]  /*6bc0*/  USHF.R.U64 UR17, UR11, UR15, UR8 ;  /* 0x0000000f0b117299 */ /* 0x000fe40008001208 */
[----:B------:R-:W-:Y:S02]  /*6bd0*/  UIADD3 UR18, -UR13, URZ, URZ ;  /* 0x0000003f0d127290 */ /* 0x000fe4000fffe13f */
[----:B------:R-:W-:-:S02]  /*6be0*/  USHF.R.U32.HI UR15, URZ, UR15, UR8 ;  /* 0x0000000f3f0f7299 */ /* 0x000fc40008011608 */
[----:B------:R-:W-:Y:S01]  /*6bf0*/  UIMAD UR19, UR12, UR9, UR7 ;  /* 0x000000090c1372a4 */ /* 0x000fe2000f8e0207 */
[----:B------:R-:W-:-:S05]  /*6c00*/  UMOV UR14, UR17 ;  /* 0x00000011000e7c82 */ /* 0x000fca0008000000 */
[----:B------:R-:W-:Y:S06]  /*6c10*/  @!P0 BRA `(.L_x_164) ;  /* 0x0000000000288947 */ /* 0x000fec0003800000 */
        /* <DEDUP_REMOVED lines=10> */
.L_x_164:
[----:B------:R-:W-:Y:S01]  /*6cc0*/  UISETP.NE.AND UP0, UPT, UR38, URZ, UPT ;  /* 0x0000003f2600728c */ /* 0x000fe2000bf05270 */
[----:B------:R-:W-:Y:S01]  /*6cd0*/  IMAD.MOV.U32 R0, RZ, RZ, 0x1 ;  /* 0x00000001ff007424 */ /* 0x000fe200078e00ff */
[----:B------:R-:W-:Y:S01]  /*6ce0*/  USHF.R.U64 UR5, UR14, UR20, UR15 ;  /* 0x000000140e057299 */ /* 0x000fe2000800120f */
[----:B------:R-:W-:Y:S01]  /*6cf0*/  IMAD.U32 R19, RZ, RZ, UR6 ;  /* 0x00000006ff137e24 */ /* 0x000fe2000f8e00ff */
[----:B------:R-:W-:Y:S02]  /*6d00*/  ULOP3.LUT UR4, UR11, UR47, URZ, 0xc0, !UPT ;  /* 0x0000002f0b047292 */ /* 0x000fe4000f8ec03f */
[----:B------:R-:W-:Y:S02]  /*6d10*/  UIADD3 UR7, -UR5, URZ, URZ ;  /* 0x0000003f05077290 */ /* 0x000fe4000fffe13f */
[----:B------:R-:W-:Y:S02]  /*6d20*/  UIMAD UR4, UR44, UR5, UR4 ;  /* 0x000000052c0472a4 */ /* 0x000fe4000f8e0204 */
[----:B------:R-:W-:-:S02]  /*6d30*/  ULOP3.LUT UR10, UR10, UR43, URZ, 0xc0, !UPT ;  /* 0x0000002b0a0a7292 */ /* 0x000fc4000f8ec03f */
[----:B------:R-:W-:Y:S02]  /*6d40*/  @UP0 UIMAD UR19, UR22, UR18, UR16 ;  /* 0x00000012161302a4 */ /* 0x000fe4000f8e0210 */
[----:B------:R-:W-:Y:S01]  /*6d50*/  UIMAD UR5, UR7, UR21, UR17 ;  /* 0x00000015070572a4 */ /* 0x000fe2000f8e0211 */
[----:B------:R-:W-:Y:S02]  /*6d60*/  ULDC UR8, c[0x0][0x600] ;  /* 0x0001800000087ab9 */ /* 0x000fe40000000800 */
[----:B------:R-:W-:Y:S01]  /*6d70*/  ULDC UR7, c[0x0][0x610] ;  /* 0x0001840000077ab9 */ /* 0x000fe20000000800 */
[----:B------:R-:W-:Y:S02]  /*6d80*/  UIMAD UR5, UR5, UR8, UR10 ;  /* 0x00000008050572a4 */ /* 0x000fe4000f8e020a */
[----:B------:R-:W-:-:S04]  /*6d90*/  UIMAD UR4, UR4, UR7, UR19 ;  /* 0x00000007040472a4 */ /* 0x000fc8000f8e0213 */
[----:B------:R-:W-:Y:S02]  /*6da0*/  USEL UR7, UR5, UR4, !UP0 ;  /* 0x0000000405077287 */ /* 0x000fe4000c000000 */
[----:B------:R-:W-:-:S04]  /*6db0*/  USEL UR4, UR4, UR5, !UP0 ;  /* 0x0000000504047287 */ /* 0x000fc8000c000000 */
[----:B------:R-:W-:Y:S02]  /*6dc0*/  IMAD.U32 R2, RZ, RZ, UR7 ;  /* 0x00000007ff027e24 */ /* 0x000fe4000f8e00ff */
[----:B------:R-:W-:-:S07]  /*6dd0*/  IMAD.U32 R18, RZ, RZ, UR4 ;  /* 0x00000004ff127e24 */ /* 0x000fce000f8e00ff */
.L_x_162:
[----:B------:R-:W-:Y:S01]  /*6de0*/  UIADD3 UR45, UR36, UR45, URZ ;  /* 0x0000002d242d7290 */ /* 0x000fe2000fffe03f */
[----:B------:R-:W-:Y:S02]  /*6df0*/  LOP3.LUT P0, RZ, R0, 0xff, RZ, 0xc0, !PT ;  /* 0x000000ff00ff7812 */ /* 0x000fe4000780c0ff */
[----:B------:R-:W-:Y:S01]  /*6e00*/  LOP3.LUT R100, R100, 0x1, RZ, 0x3c, !PT ;  /* 0x0000000164647812 */ /* 0x000fe200078e3cff */
[----:B------:R-:W-:Y:S02]  /*6e10*/  USHF.R.U32.HI UR4, URZ, 0x2, UR45 ;  /* 0x000000023f047899 */ /* 0x000fe4000801162d */
[----:B------:R-:W-:Y:S02]  /*6e20*/  UISETP.GT.U32.AND UP0, UPT, UR45, 0x3, UPT ;  /* 0x000000032d00788c */ /* 0x000fe4000bf04070 */
[----:B------:R-:W-:Y:S02]  /*6e30*/  ULOP3.LUT UR4, UR4, 0x1, URZ, 0xc0, !UPT ;  /* 0x0000000104047892 */ /* 0x000fe4000f8ec03f */
[----:B------:R-:W-:-:S02]  /*6e40*/  UISETP.LT.U32.AND UP0, UPT, UR36, 0x4, UP0 ;  /* 0x000000042400788c */ /* 0x000fc40008701070 */
[----:B------:R-:W-:Y:S02]  /*6e50*/  UISETP.NE.U32.AND UP1, UPT, UR4, 0x1, UPT ;  /* 0x000000010400788c */ /* 0x000fe4000bf25070 */
[----:B------:R-:W-:Y:S02]  /*6e60*/  USEL UR5, URZ, 0x1, !UP0 ;  /* 0x000000013f057887 */ /* 0x000fe4000c000000 */
[----:B------:R-:W-:Y:S02]  /*6e70*/  UISETP.GT.U32.AND UP1, UPT, UR36, 0x3, !UP1 ;  /* 0x000000032400788c */ /* 0x000fe4000cf24070 */
[----:B------:R-:W-:Y:S02]  /*6e80*/  ULOP3.LUT UR45, UR45, 0x3, URZ, 0xc0, !UPT ;  /* 0x000000032d2d7892 */ /* 0x000fe4000f8ec03f */
[----:B------:R-:W-:-:S04]  /*6e90*/  USEL UR4, URZ, 0x1, !UP1 ;  /* 0x000000013f047887 */ /* 0x000fc8000c800000 */
[----:B------:R-:W-:Y:S01]  /*6ea0*/  ULOP3.LUT UR48, UR4, UR48, UR5, 0x96, !UPT ;  /* 0x0000003004307292 */ /* 0x000fe2000f8e9605 */
[----:B------:R-:W-:Y:S11]  /*6eb0*/  @P0 BRA `(.L_x_165) ;  /* 0xffffffa800680947 */ /* 0x000ff6000383ffff */
[----:B------:R-:W-:Y:S05]  /*6ec0*/  EXIT ;  /* 0x000000000000794d */ /* 0x000fea0003800000 */
.L_x_16:
[----:B------:R-:W-:-:S08]  /*6ed0*/  ISETP.NE.AND P0, PT, RZ, UR6, PT ;  /* 0x00000006ff007c0c */ /* 0x000fd0000bf05270 */
[----:B------:R-:W0:-:S00]  /*6ee0*/  USETMAXREG.DEALLOC.CTAPOOL 0x28 ;  /* 0x00000028000079c8 */ /* 0x000e0000080e0500 */
[----:B------:R-:W-:Y:S05]  /*6ef0*/  @P0 EXIT ;  /* 0x000000000000094d */ /* 0x000fea0003800000 */
[----:B0-----:R-:W-:Y:S01]  /*6f00*/  LOP3.LUT P0, RZ, R4, 0xff, RZ, 0xc0, !PT ;  /* 0x000000ff04ff7812 */ /* 0x001fe2000780c0ff */
[----:B------:R-:W-:Y:S02]  /*6f10*/  IMAD.MOV.U32 R9, RZ, RZ, 0x1 ;  /* 0x00000001ff097424 */ /* 0x000fe400078e00ff */
[----:B------:R-:W-:-:S10]  /*6f20*/  IMAD.MOV.U32 R8, RZ, RZ, RZ ;  /* 0x000000ffff087224 */ /* 0x000fd400078e00ff */
[----:B------:R-:W-:Y:S05]  /*6f30*/  @!P0 BRA `(.L_x_166) ;  /* 0x0000000c00a08947 */ /* 0x000fea0003800000 */
[----:B------:R-:W0:Y:S01]  /*6f40*/  S2UR UR5, SR_CgaCtaId ;  /* 0x00000000000579c3 */ /* 0x000e220000008800 */
[----:B------:R-:W-:Y:S01]  /*6f50*/  UMOV UR7, 0x1 ;  /* 0x0000000100077882 */ /* 0x000fe20000000000 */
[----:B------:R-:W-:Y:S01]  /*6f60*/  LOP3.LUT P0, RZ, R0, 0x1f, RZ, 0xc0, !PT ;  /* 0x0000001f00ff7812 */ /* 0x000fe2000780c0ff */
[----:B------:R-:W-:Y:S01]  /*6f70*/  ULDC UR13, c[0x0][0x658] ;  /* 0x00019600000d7ab9 */ /* 0x000fe20000000800 */
[----:B------:R-:W-:Y:S01]  /*6f80*/  UMOV UR6, 0xffffffff ;  /* 0xffffffff00067882 */ /* 0x000fe20000000000 */
[----:B------:R-:W-:Y:S01]  /*6f90*/  BSSY B0, `(.L_x_166) ;  /* 0x00000e2000007945 */ /* 0x000fe20003800000 */
[----:B------:R-:W-:Y:S01]  /*6fa0*/  USHF.L.U32 UR6, UR6, UR13, URZ ;  /* 0x0000000d06067299 */ /* 0x000fe2000800063f */
[C---:B------:R-:W-:Y:S01]  /*6fb0*/  ISETP.NE.AND P3, PT, R3.reuse, RZ, PT ;  /* 0x000000ff0300720c */ /* 0x040fe20003f65270 */
[----:B------:R-:W-:Y:S01]  /*6fc0*/  IMAD.MOV.U32 R0, RZ, RZ, 0x1 ;  /* 0x00000001ff007424 */ /* 0x000fe200078e00ff */
[----:B------:R-:W-:Y:S01]  /*6fd0*/  ISETP.NE.OR P0, PT, R3, RZ, !P0 ;  /* 0x000000ff0300720c */ /* 0x000fe20004705670 */
[----:B------:R-:W-:Y:S01]  /*6fe0*/  IMAD.MOV.U32 R9, RZ, RZ, 0x1 ;  /* 0x00000001ff097424 */ /* 0x000fe200078e00ff */
[----:B------:R-:W-:Y:S01]  /*6ff0*/  ULDC UR14, c[0x0][0x600] ;  /* 0x00018000000e7ab9 */ /* 0x000fe20000000800 */
[----:B------:R-:W-:Y:S01]  /*7000*/  IMAD.MOV.U32 R8, RZ, RZ, RZ ;  /* 0x000000ffff087224 */ /* 0x000fe200078e00ff */
[----:B------:R-:W-:Y:S01]  /*7010*/  UMOV UR29, 0x5 ;  /* 0x00000005001d7882 */ /* 0x000fe20000000000 */
[----:B------:R-:W-:-:S02]  /*7020*/  UIADD3 UR46, UR37, 0x1, URZ ;  /* 0x00000001252e7890 */ /* 0x000fc4000fffe03f */
[----:B------:R-:W-:Y:S02]  /*7030*/  ULOP3.LUT UR45, UR40, 0x2, URZ, 0xfc, !UPT ;  /* 0x00000002282d7892 */ /* 0x000fe4000f8efc3f */
[----:B------:R-:W-:Y:S02]  /*7040*/  UIADD3 UR14, UR14, -0x1, URZ ;  /* 0xffffffff0e0e7890 */ /* 0x000fe4000fffe03f */
[----:B------:R-:W-:Y:S02]  /*7050*/  USHF.L.U32 UR13, UR7, UR13, URZ ;  /* 0x0000000d070d7299 */ /* 0x000fe4000800063f */
[----:B------:R-:W-:Y:S02]  /*7060*/  ULOP3.LUT UR22, URZ, UR6, URZ, 0x33, !UPT ;  /* 0x000000063f167292 */ /* 0x000fe4000f8e333f */
[----:B0-----:R-:W-:Y:S02]  /*7070*/  ULOP3.LUT UR4, UR5, 0x1, URZ, 0xc0, !UPT ;  /* 0x0000000105047892 */ /* 0x001fe4000f8ec03f */
[----:B------:R-:W-:-:S02]  /*7080*/  USHF.R.U32.HI UR44, URZ, 0x1, UR5 ;  /* 0x000000013f2c7899 */ /* 0x000fc40008011605 */
[----:B------:R-:W-:Y:S02]  /*7090*/  USHF.L.U32 UR15, UR5, 0x6, URZ ;  /* 0x00000006050f7899 */ /* 0x000fe4000800063f */
[----:B------:R-:W-:Y:S02]  /*70a0*/  USHF.L.U32 UR21, UR5, 0xc, URZ ;  /* 0x0000000c05157899 */ /* 0x000fe4000800063f */
[----:B------:R-:W-:Y:S02]  /*70b0*/  ULOP3.LUT UR5, UR5, 0xfffffffe, URZ, 0xc0, !UPT ;  /* 0xfffffffe05057892 */ /* 0x000fe4000f8ec03f */
[----:B------:R-:W-:Y:S02]  /*70c0*/  UISETP.GT.U32.AND UP0, UPT, UR4, 0xffff, UPT ;  /* 0x0000ffff0400788c */ /* 0x000fe4000bf04070 */
[----:B------:R-:W-:Y:S02]  /*70d0*/  USHF.L.U32 UR23, UR7, UR5, URZ ;  /* 0x0000000507177299 */ /* 0x000fe4000800063f */
[----:B------:R-:W-:-:S02]  /*70e0*/  ULOP3.LUT UR5, UR5, 0x1, URZ, 0xfc, !UPT ;  /* 0x0000000105057892 */ /* 0x000fc4000f8efc3f */
[----:B------:R-:W-:Y:S02]  /*70f0*/  USEL UR4, UR4, 0xffff, !UP0 ;  /* 0x0000ffff04047887 */ /* 0x000fe4000c000000 */
[----:B------:R-:W-:Y:S02]  /*7100*/  USHF.L.U32 UR5, UR7, UR5, URZ ;  /* 0x0000000507057299 */ /* 0x000fe4000800063f */
[----:B------:R-:W-:Y:S02]  /*7110*/  ULOP3.LUT UR4, UR4, 0xffff, URZ, 0xc0, !UPT ;  /* 0x0000ffff04047892 */ /* 0x000fe4000f8ec03f */
[----:B------:R-:W-:Y:S02]  /*7120*/  ULOP3.LUT UR15, UR15, 0x40, URZ, 0xc0, !UPT ;  /* 0x000000400f0f7892 */ /* 0x000fe4000f8ec03f */
[----:B------:R-:W-:Y:S02]  /*7130*/  ULOP3.LUT UR21, UR21, 0x1000, URZ, 0xc0, !UPT ;  /* 0x0000100015157892 */ /* 0x000fe4000f8ec03f */
[----:B------:R-:W-:-:S02]  /*7140*/  ULOP3.LUT UR23, UR23, UR5, URZ, 0xfc, !UPT ;  /* 0x0000000517177292 */ /* 0x000fc4000f8efc3f */
[----:B------:R-:W-:Y:S01]  /*7150*/  USHF.L.U32 UR29, UR29, UR4, URZ ;  /* 0x000000041d1d7299 */ /* 0x000fe2000800063f */
[----:B------:R-:W-:-:S11]  /*7160*/  ULDC.64 UR30, c[0x0][0x198] ;  /* 0x00006600001e7ab9 */ /* 0x000fd60000000a00 */
.L_x_178:
[----:B------:R-:W-:-:S03]  /*7170*/  UMOV UR4, 0xffffffff ;  /* 0xffffffff00047882 */ /* 0x000fc60000000000 */
[----:B------:R-:W-:Y:S05]  /*7180*/  BRA.DIV UR4, `(.L_x_167) ;  /* 0x0000001204247947 */ /* 0x000fea000b800000 */
[----:B------:R-:W-:-:S13]  /*7190*/  ELECT P6, URZ, PT ;  /* 0x00000000003f782f */ /* 0x000fda00038c0000 */
.L_x_191:
[----:B------:R-:W0:Y:S01]  /*71a0*/  LDC R3, c[0x0][0x28c] ;  /* 0x0000a300ff037b82 */ /* 0x000e220000000800 */
[----:B------:R-:W-:Y:S01]  /*71b0*/  BSSY B1, `(.L_x_168) ;  /* 0x000004a000017945 */ /* 0x000fe20003800000 */
[----:B0-----:R-:W-:-:S13]  /*71c0*/  ISETP.LT.OR P6, PT, R3, 0x1, !P6 ;  /* 0x000000010300780c */ /* 0x001fda00077c1670 */
[----:B------:R-:W-:Y:S05]  /*71d0*/  @P6 BRA `(.L_x_169) ;  /* 0x00000004001c6947 */ /* 0x000fea0003800000 */
[----:B------:R-:W-:Y:S01]  /*71e0*/  LEA R18, R18, UR44, 0x1 ;  /* 0x0000002c12127c11 */ /* 0x000fe2000f8e08ff */
[----:B------:R-:W-:Y:S01]  /*71f0*/  IMAD.MOV.U32 R11, RZ, RZ, RZ ;  /* 0x000000ffff0b7224 */ /* 0x000fe200078e00ff */
[----:B------:R-:W-:Y:S01]  /*7200*/  LEA R6, R2, UR15, 0x7 ;  /* 0x0000000f02067c11 */ /* 0x000fe2000f8e38ff */
[----:B------:R-:W-:Y:S02]  /*7210*/  IMAD.U32 R12, RZ, RZ, UR46 ;  /* 0x0000002eff0c7e24 */ /* 0x000fe4000f8e00ff */
[----:B------:R-:W-:Y:S02]  /*7220*/  IMAD.MOV.U32 R2, RZ, RZ, R9 ;  /* 0x000000ffff027224 */ /* 0x000fe400078e0009 */
[----:B------:R-:W-:Y:S02]  /*7230*/  IMAD.MOV.U32 R3, RZ, RZ, R8 ;  /* 0x000000ffff037224 */ /* 0x000fe400078e0008 */
[----:B------:R-:W-:-:S07]  /*7240*/  IMAD.SHL.U32 R18, R18, 0x20, RZ ;  /* 0x0000002012127824 */ /* 0x000fce00078e00ff */
.L_x_173:
[----:B------:R-:W0:Y:S01]  /*7250*/  S2R R5, SR_CgaCtaId ;  /* 0x0000000000057919 */ /* 0x000e220000008800 */
[----:B------:R-:W-:-:S04]  /*7260*/  MOV R4, 0x400 ;  /* 0x0000040000047802 */ /* 0x000fc80000000f00 */
[----:B0-----:R-:W-:Y:S02]  /*7270*/  LEA R10, R5, R4, 0x18 ;  /* 0x00000004050a7211 */ /* 0x001fe400078ec0ff */
[----:B------:R-:W-:Y:S01]  /*7280*/  SHF.L.U32 R4, R2, 0x1f, RZ ;  /* 0x0000001f02047819 */ /* 0x000fe200000006ff */
[----:B------:R-:W0:Y:S02]  /*7290*/  @!P3 LDC R5, c[0x0][0x500] ;  /* 0x00014000ff05bb82 */ /* 0x000e240000000800 */
[----:B------:R-:W-:-:S04]  /*72a0*/  IMAD R7, R3, 0x8, R10 ;  /* 0x0000000803077824 */ /* 0x000fc800078e020a */
[----:B------:R-:W1:Y:S02]  /*72b0*/  SYNCS.PHASECHK.TRANS64.TRYWAIT P1, [R7+URZ+0x20], R4 ;  /* 0x00002004070075a7 */ /* 0x000e64000802017f */
[----:B-1----:R-:W-:Y:S05]  /*72c0*/  @!P1 BRA `(.L_x_170) ;  /* 0x0000000c00f49947 */ /* 0x002fea0003800000 */
.L_x_192:
[----:B------:R-:W-:Y:S01]  /*72d0*/  UPRMT UR4, UR45, 0x9910, URZ ;  /* 0x000099102d047896 */ /* 0x000fe2000800003f */
[----:B0-----:R0:W-:Y:S03]  /*72e0*/  @!P3 SYNCS.ARRIVE.TRANS64 RZ, [R7+URZ], R5 ;  /* 0x0000000507ffb9a7 */ /* 0x0011e6000800003f */
[----:B------:R-:W-:-:S06]  /*72f0*/  UISETP.NE.AND UP0, UPT, UR4, 0x2, UPT ;  /* 0x000000020400788c */ /* 0x000fcc000bf05270 */
[----:B------:R-:W-:-:S13]  /*7300*/  PLOP3.LUT P1, PT, PT, PT, UP0, 0x80, 0x0 ;  /* 0x000000000000781c */ /* 0x000fda0003f2f008 */
[----:B0-----:R-:W-:Y:S05]  /*7310*/  @P1 BRA `(.L_x_171) ;  /* 0x0000000000041947 */ /* 0x001fea0003800000 */
[----:B------:R-:W-:Y:S01]  /*7320*/  BPT.TRAP 0x1 ;  /* 0x000000040000795c */ /* 0x000fe20000300000 */
.L_x_171:
[----:B------:R-:W-:Y:S05]  /*7330*/  @P0 BRA `(.L_x_172) ;  /* 0x0000000000040947 */ /* 0x000fea0003800000 */
[----:B------:R-:W-:Y:S01]  /*7340*/  BPT.TRAP 0x1 ;  /* 0x000000040000795c */ /* 0x000fe20000300000 */
.L_x_172:
[C---:B-1----:R-:W-:Y:S01]  /*7350*/  LEA R4, R3.reuse, UR44, 0x2 ;  /* 0x0000002c03047c11 */ /* 0x042fe2000f8e10ff */
[----:B------:R-:W-:Y:S01]  /*7360*/  VIADD R12, R12, 0xffffffff ;  /* 0xffffffff0c0c7836 */ /* 0x000fe20000000000 */
[----:B------:R-:W-:Y:S01]  /*7370*/  LEA R5, R3, UR21, 0xe ;  /* 0x0000001503057c11 */ /* 0x000fe2000f8e70ff */
[----:B------:R-:W-:Y:S01]  /*7380*/  UIADD3 UR4, UP0, UR30, 0xf0, URZ ;  /* 0x000000f01e047890 */ /* 0x000fe2000ff1e03f */
[----:B------:R-:W-:Y:S01]  /*7390*/  R2UR UR34, R11 ;  /* 0x000000000b2272ca */ /* 0x000fe200000e0000 */
[----:B------:R-:W-:Y:S01]  /*73a0*/  IMAD.SHL.U32 R4, R4, 0x800, RZ ;  /* 0x0000080004047824 */ /* 0x000fe200078e00ff */
[----:B------:R-:W-:Y:S01]  /*73b0*/  R2UR UR33, R7 ;  /* 0x00000000072172ca */ /* 0x000fe200000e0000 */
[--C-:B------:R-:W-:Y:S01]  /*73c0*/  IMAD R5, R5, 0x2, R10.reuse ;  /* 0x0000000205057824 */ /* 0x100fe200078e020a */
[----:B------:R-:W-:Y:S01]  /*73d0*/  R2UR UR36, R19 ;  /* 0x00000000132472ca */ /* 0x000fe200000e0000 */
[----:B------:R-:W-:Y:S01]  /*73e0*/  IMAD R4, R4, 0x2, R10 ;  /* 0x0000000204047824 */ /* 0x000fe200078e020a */
[----:B------:R-:W-:Y:S01]  /*73f0*/  R2UR UR35, R18 ;  /* 0x00000000122372ca */ /* 0x000fe200000e0000 */
[----:B------:R-:W-:Y:S01]  /*7400*/  UIADD3 UR42, UP1, UR30, 0x1f0, URZ ;  /* 0x000001f01e2a7890 */ /* 0x000fe2000ff3e03f */
[----:B------:R-:W-:Y:S01]  /*7410*/  R2UR UR8, R5 ;  /* 0x00000000050872ca */ /* 0x000fe200000e0000 */
[----:B------:R-:W-:Y:S01]  /*7420*/  UIADD3.X UR5, URZ, UR31, URZ, UP0, !UPT ;  /* 0x0000001f3f057290 */ /* 0x000fe200087fe43f */
[----:B------:R-:W-:Y:S01]  /*7430*/  R2UR UR24, R4 ;  /* 0x00000000041872ca */ /* 0x000fe200000e0000 */
[----:B------:R-:W-:Y:S01]  /*7440*/  UPRMT UR41, URZ, 0x5410, UR29 ;  /* 0x000054103f297896 */ /* 0x000fe2000800001d */
[----:B------:R-:W-:Y:S01]  /*7450*/  R2UR UR19, R6 ;  /* 0x00000000061372ca */ /* 0x000fe200000e0000 */
[----:B------:R-:W-:Y:S01]  /*7460*/  UIADD3 UR26, UR34, 0x40, URZ ;  /* 0x00000040221a7890 */ /* 0x000fe2000fffe03f */
[----:B------:R-:W-:Y:S01]  /*7470*/  ISETP.GT.AND P2, PT, R12, 0x1, PT ;  /* 0x000000010c00780c */ /* 0x000fe20003f44270 */
[----:B------:R-:W-:Y:S01]  /*7480*/  UIADD3.X UR43, URZ, UR31, URZ, UP1, !UPT ;  /* 0x0000001f3f2b7290 */ /* 0x000fe20008ffe43f */
[----:B------:R-:W-:Y:S01]  /*7490*/  VIADD R3, R3, 0x1 ;  /* 0x0000000103037836 */ /* 0x000fe20000000000 */
[----:B------:R-:W-:Y:S01]  /*74a0*/  UPRMT UR47, URZ, 0x5410, UR23 ;  /* 0x000054103f2f7896 */ /* 0x000fe20008000017 */
[----:B------:R-:W-:Y:S01]  /*74b0*/  VIADD R11, R11, 0x80 ;  /* 0x000000800b0b7836 */ /* 0x000fe20000000000 */
[----:B------:R-:W-:Y:S01]  /*74c0*/  UMOV UR6, 0x0 ;  /* 0x0000000000067882 */ /* 0x000fe20000000000 */
[----:B------:R-:W-:Y:S01]  /*74d0*/  UMOV UR7, 0x10000000 ;  /* 0x1000000000077882 */ /* 0x000fe20000000000 */
[----:B------:R-:W-:Y:S01]  /*74e0*/  UIADD3 UR16, UR8, 0x10180, URZ ;  /* 0x0001018008107890 */ /* 0x000fe2000fffe03f */
[----:B------:R-:W-:Y:S01]  /*74f0*/  ISETP.NE.AND P1, PT, R3, 0x4, PT ;  /* 0x000000040300780c */ /* 0x000fe20003f25270 */
[----:B------:R-:W-:-:S02]  /*7500*/  UIADD3 UR32, UR24, 0x180, URZ ;  /* 0x0000018018207890 */ /* 0x000fc4000fffe03f */
[----:B------:R-:W-:Y:S01]  /*7510*/  UIADD3 UR24, UR24, 0x2180, URZ ;  /* 0x0000218018187890 */ /* 0x000fe2000fffe03f */
[----:B------:R-:W-:Y:S01]  /*7520*/  SEL R5, RZ, 0x1, P1 ;  /* 0x00000001ff057807 */ /* 0x000fe20000800000 */
[----:B------:R-:W-:Y:S01]  /*7530*/  UIADD3 UR8, UR8, 0x14180, URZ ;  /* 0x0001418008087890 */ /* 0x000fe2000fffe03f */
[----:B------:R-:W-:Y:S01]  /*7540*/  SEL R3, R3, RZ, P1 ;  /* 0x000000ff03037207 */ /* 0x000fe20000800000 */
[----:B------:R-:W-:Y:S01]  /*7550*/  UMOV UR25, UR33 ;  /* 0x0000002100197c82 */ /* 0x000fe20008000000 */
[----:B------:R-:W-:Y:S01]  /*7560*/  UMOV UR28, UR36 ;  /* 0x00000024001c7c82 */ /* 0x000fe20008000000 */
[----:B------:R-:W-:Y:S01]  /*7570*/  UMOV UR27, UR35 ;  /* 0x00000023001b7c82 */ /* 0x000fe20008000000 */
[----:B------:R-:W-:Y:S01]  /*7580*/  UMOV UR17, UR33 ;  /* 0x0000002100117c82 */ /* 0x000fe20008000000 */
[----:B------:R-:W-:Y:S01]  /*7590*/  UMOV UR18, UR34 ;  /* 0x0000002200127c82 */ /* 0x000fe20008000000 */
[----:B------:R-:W-:Y:S01]  /*75a0*/  UMOV UR20, UR36 ;  /* 0x0000002400147c82 */ /* 0x000fe20008000000 */
[----:B------:R0:W-:Y:S01]  /*75b0*/  UTMALDG.3D.MULTICAST [UR32], [UR4], UR41, desc[UR6] ;  /* 0x00000620040073b4 */ /* 0x0001e20008011829 */
[----:B------:R-:W-:Y:S01]  /*75c0*/  UMOV UR9, UR33 ;  /* 0x0000002100097c82 */ /* 0x000fe20008000000 */
[----:B------:R-:W-:Y:S01]  /*75d0*/  UMOV UR11, UR19 ;  /* 0x00000013000b7c82 */ /* 0x000fe20008000000 */
[----:B------:R-:W-:Y:S01]  /*75e0*/  UMOV UR12, UR36 ;  /* 0x00000024000c7c82 */ /* 0x000fe20008000000 */
[----:B------:R-:W-:Y:S01]  /*75f0*/  UMOV UR10, UR26 ;  /* 0x0000001a000a7c82 */ /* 0x000fe20008000000 */
[----:B------:R-:W-:Y:S01]  /*7600*/  LOP3.LUT R2, R2, R5, RZ, 0x3c, !PT ;  /* 0x0000000502027212 */ /* 0x000fe200078e3cff */
[----:B------:R0:W-:Y:S01]  /*7610*/  UTMALDG.3D.MULTICAST [UR24], [UR4], UR41, desc[UR6] ;  /* 0x00000618040073b4 */ /* 0x0001e20008011829 */
[----:B------:R0:W-:Y:S01]  /*7620*/  UTMALDG.3D.MULTICAST [UR16], [UR42], UR47, desc[UR6] ;  /* 0x000006102a0073b4 */ /* 0x0001e2000801182f */
[----:B------:R0:W-:Y:S02]  /*7630*/  UTMALDG.3D.MULTICAST [UR8], [UR42], UR47, desc[UR6] ;  /* 0x000006082a0073b4 */ /* 0x0001e4000801182f */
[----:B0-----:R-:W-:Y:S05]  /*7640*/  @P2 BRA `(.L_x_173) ;  /* 0xfffffffc00002947 */ /* 0x001fea000383ffff */
.L_x_169:
[----:B------:R-:W-:Y:S05]  /*7650*/  BSYNC B1 ;  /* 0x0000000000017941 */ /* 0x000fea0003800000 */
.L_x_168:
[----:B------:R-:W-:Y:S01]  /*7660*/  LOP3.LUT P4, RZ, R0, 0xff, RZ, 0xc0, !PT ;  /* 0x000000ff00ff7812 */ /* 0x000fe2000788c0ff */
[----:B------:R-:W-:Y:S01]  /*7670*/  VIADD R8, R8, UR37 ;  /* 0x0000002508087c36 */ /* 0x000fe20008000000 */
[----:B------:R-:W-:Y:S01]  /*7680*/  ULDC.64 UR4, c[0x0][0x650] ;  /* 0x0001940000047ab9 */ /* 0x000fe20000000a00 */
[----:B------:R-:W-:Y:S01]  /*7690*/  BSSY B1, `(.L_x_174) ;  /* 0x000006f000017945 */ /* 0x000fe20003800000 */
[----:B------:R-:W-:Y:S02]  /*76a0*/  IMAD.MOV.U32 R18, RZ, RZ, -0x1 ;  /* 0xffffffffff127424 */ /* 0x000fe400078e00ff */
[----:B------:R-:W-:Y:S01]  /*76b0*/  SHF.R.U32.HI R0, RZ, 0x2, R8 ;  /* 0x00000002ff007819 */ /* 0x000fe20000011608 */
[----:B------:R-:W-:Y:S01]  /*76c0*/  IMAD.MOV.U32 R19, RZ, RZ, -0x1 ;  /* 0xffffffffff137424 */ /* 0x000fe200078e00ff */
[----:B------:R-:W-:Y:S02]  /*76d0*/  ISETP.GT.U32.AND P1, PT, R8, 0x3, PT ;  /* 0x000000030800780c */ /* 0x000fe40003f24070 */
[----:B------:R-:W-:-:S02]  /*76e0*/  LOP3.LUT R0, R0, 0x1, RZ, 0xc0, !PT ;  /* 0x0000000100007812 */ /* 0x000fc400078ec0ff */
[----:B------:R-:W-:Y:S01]  /*76f0*/  LOP3.LUT R8, R8, 0x3, RZ, 0xc0, !PT ;  /* 0x0000000308087812 */ /* 0x000fe200078ec0ff */
[----:B------:R-:W0:Y:S01]  /*7700*/  @P4 S2R R3, SR_CgaCtaId ;  /* 0x0000000000034919 */ /* 0x000e220000008800 */
[----:B------:R-:W-:Y:S02]  /*7710*/  @P4 MOV R2, 0x400 ;  /* 0x0000040000024802 */ /* 0x000fe40000000f00 */
[----:B------:R-:W-:Y:S02]  /*7720*/  ISETP.NE.U32.AND P2, PT, R0, 0x1, PT ;  /* 0x000000010000780c */ /* 0x000fe40003f45070 */
[----:B0-----:R-:W-:Y:S01]  /*7730*/  @P4 LEA R2, R3, R2, 0x18 ;  /* 0x0000000203024211 */ /* 0x001fe200078ec0ff */
[----:B------:R-:W-:-:S03]  /*7740*/  IMAD.U32 R3, RZ, RZ, UR37 ;  /* 0x00000025ff037e24 */ /* 0x000fc6000f8e00ff */
[----:B------:R0:W-:Y:S01]  /*7750*/  @P4 SYNCS.ARRIVE.TRANS64.A1T0 RZ, [R2+URZ+0x78], RZ ;  /* 0x000078ff02ff49a7 */ /* 0x0001e2000810003f */
[----:B------:R-:W-:Y:S02]  /*7760*/  IADD3 R16, P4, R16, UR52, RZ ;  /* 0x0000003410107c10 */ /* 0x000fe4000ff9e0ff */
[----:B------:R-:W-:Y:S02]  /*7770*/  ISETP.LT.U32.AND P1, PT, R3, 0x4, P1 ;  /* 0x000000040300780c */ /* 0x000fe40000f21070 */
[----:B------:R-:W-:Y:S02]  /*7780*/  IADD3.X R17, R17, UR39, RZ, P4, !PT ;  /* 0x0000002711117c10 */ /* 0x000fe4000a7fe4ff */
[----:B------:R-:W-:Y:S02]  /*7790*/  ISETP.GE.U32.AND P4, PT, R16, UR4, PT ;  /* 0x0000000410007c0c */ /* 0x000fe4000bf86070 */
[----:B------:R-:W-:Y:S02]  /*77a0*/  SEL R0, RZ, 0x1, !P1 ;  /* 0x00000001ff007807 */ /* 0x000fe40004800000 */
[----:B------:R-:W-:-:S02]  /*77b0*/  ISETP.GE.U32.AND.EX P1, PT, R17, UR5, PT, P4 ;  /* 0x0000000511007c0c */ /* 0x000fc4000bf26140 */
[----:B------:R-:W-:Y:S02]  /*77c0*/  ISETP.GT.U32.AND P2, PT, R3, 0x3, !P2 ;  /* 0x000000030300780c */ /* 0x000fe40005744070 */
[----:B------:R-:W-:Y:S02]  /*77d0*/  PRMT R3, RZ, 0x7610, R3 ;  /* 0x00007610ff037816 */ /* 0x000fe40000000003 */
[----:B0-----:R-:W-:-:S04]  /*77e0*/  SEL R2, RZ, 0x1, !P2 ;  /* 0x00000001ff027807 */ /* 0x001fc80005000000 */
[--C-:B------:R-:W-:Y:S01]  /*77f0*/  LOP3.LUT R9, R2, R9, R0.reuse, 0x96, !PT ;  /* 0x0000000902097212 */ /* 0x100fe200078e9600 */
[----:B------:R-:W-:Y:S01]  /*7800*/  IMAD.MOV.U32 R2, RZ, RZ, -0x1 ;  /* 0xffffffffff027424 */ /* 0x000fe200078e00ff */
[----:B------:R-:W-:Y:S01]  /*7810*/  PRMT R0, RZ, 0x7610, R0 ;  /* 0x00007610ff007816 */ /* 0x000fe20000000000 */
[----:B------:R-:W-:Y:S06]  /*7820*/  @P1 BRA `(.L_x_175) ;  /* 0x0000000400541947 */ /* 0x000fec0003800000 */
[----:B------:R-:W0:Y:S01]  /*7830*/  S2UR UR4, SR_CTAID.X ;  /* 0x00000000000479c3 */ /* 0x000e220000002500 */
[----:B------:R-:W-:Y:S01]  /*7840*/  ULDC.64 UR6, c[0x0][0x628] ;  /* 0x00018a0000067ab9 */ /* 0x000fe20000000a00 */
[----:B------:R-:W-:Y:S01]  /*7850*/  ULDC UR5, c[0x0][0x150] ;  /* 0x0000540000057ab9 */ /* 0x000fe20000000800 */
[----:B------:R-:W-:Y:S01]  /*7860*/  ISETP.NE.U32.AND P1, PT, RZ, UR6, PT ;  /* 0x00000006ff007c0c */ /* 0x000fe2000bf25070 */
[----:B------:R-:W-:Y:S01]  /*7870*/  ULDC UR8, c[0x0][0x630] ;  /* 0x00018c0000087ab9 */ /* 0x000fe20000000800 */
[----:B------:R-:W-:Y:S01]  /*7880*/  ULDC UR10, c[0x0][0x154] ;  /* 0x00005500000a7ab9 */ /* 0x000fe20000000800 */
[----:B------:R-:W-:Y:S01]  /*7890*/  IMAD.MOV.U32 R2, RZ, RZ, R16 ;  /* 0x000000ffff027224 */ /* 0x000fe200078e0010 */
[----:B------:R-:W-:Y:S01]  /*78a0*/  ISETP.NE.AND.EX P1, PT, RZ, UR7, PT, P1 ;  /* 0x00000007ff007c0c */ /* 0x000fe2000bf25310 */
[----:B------:R-:W1:Y:S01]  /*78b0*/  S2UR UR9, SR_CTAID.Y ;  /* 0x00000000000979c3 */ /* 0x000e620000002600 */
[----:B0-----:R-:W-:-:S05]  /*78c0*/  I2FP.F32.U32 R3, UR4 ;  /* 0x0000000400037c45 */ /* 0x001fca0008201000 */
[----:B------:R-:W-:Y:S01]  /*78d0*/  FMUL R10, R3, UR5 ;  /* 0x00000005030a7c20 */ /* 0x000fe20008400000 */
[----:B------:R-:W-:-:S05]  /*78e0*/  IMAD.MOV.U32 R3, RZ, RZ, R17 ;  /* 0x000000ffff037224 */ /* 0x000fca00078e0011 */
[----:B------:R-:W-:Y:S05]  /*78f0*/  @!P1 BRA `(.L_x_176) ;  /* 0x0000000000289947 */ /* 0x000fea0003800000 */
[----:B------:R-:W-:Y:S02]  /*7900*/  ULDC UR5, c[0x0][0x634] ;  /* 0x00018d0000057ab9 */ /* 0x000fe40000000800 */
[----:B------:R-:W-:-:S05]  /*7910*/  IADD3 R7, P1, R16, UR5, RZ ;  /* 0x0000000510077c10 */ /* 0x000fca000ff3e0ff */
[----:B------:R-:W-:-:S04]  /*7920*/  IMAD.X R11, RZ, RZ, R17, P1 ;  /* 0x000000ffff0b7224 */ /* 0x000fc800008e0611 */
[----:B------:R-:W-:-:S04]  /*7930*/  IMAD.WIDE.U32 R4, R11, UR6, RZ ;  /* 0x000000060b047c25 */ /* 0x000fc8000f8e00ff */
[----:B------:R-:W-:-:S04]  /*7940*/  IMAD.WIDE.U32 R4, P1, R7, UR7, R4 ;  /* 0x0000000707047c25 */ /* 0x000fc8000f820004 */
[----:B------:R-:W-:-:S04]  /*7950*/  IMAD.WIDE.U32 R6, R7, UR6, RZ ;  /* 0x0000000607067c25 */ /* 0x000fc8000f8e00ff */
[----:B------:R-:W-:Y:S01]  /*7960*/  IMAD.X R3, RZ, RZ, RZ, P1 ;  /* 0x000000ffff037224 */ /* 0x000fe200008e06ff */
[----:B------:R-:W-:Y:S01]  /*7970*/  IADD3 RZ, P1, R7, R4, RZ ;  /* 0x0000000407ff7210 */ /* 0x000fe20007f3e0ff */
[----:B------:R-:W-:-:S04]  /*7980*/  IMAD.MOV.U32 R2, RZ, RZ, R5 ;  /* 0x000000ffff027224 */ /* 0x000fc800078e0005 */
[----:B------:R-:W-:-:S08]  /*7990*/  IMAD.WIDE.U32.X R2, R11, UR7, R2, P1 ;  /* 0x000000070b027c25 */ /* 0x000fd000088e0402 */
.L_x_176:
[--C-:B------:R-:W-:Y:S01]  /*79a0*/  SHF.R.U64 R19, R2, UR8, R3.reuse ;  /* 0x0000000802137c19 */ /* 0x100fe20008001203 */
[----:B------:R-:W0:Y:S01]  /*79b0*/  F2I.U32.TRUNC.NTZ R10, R10 ;  /* 0x0000000a000a7305 */ /* 0x000e22000020f000 */
[----:B------:R-:W-:Y:S01]  /*79c0*/  SHF.R.U32.HI R2, RZ, UR8, R3 ;  /* 0x00000008ff027c19 */ /* 0x000fe20008011603 */
[----:B------:R-:W-:Y:S01]  /*79d0*/  ULDC.64 UR6, c[0x0][0x620] ;  /* 0x0001880000067ab9 */ /* 0x000fe20000000a00 */
[----:B------:R-:W-:Y:S01]  /*79e0*/  IADD3 R5, P1, RZ, -R19, RZ ;  /* 0x80000013ff057210 */ /* 0x000fe20007f3e0ff */
[----:B------:R-:W2:Y:S01]  /*79f0*/  LDC R15, c[0x0][0x610] ;  /* 0x00018400ff0f7b82 */ /* 0x000ea20000000800 */
[----:B-1----:R-:W-:Y:S01]  /*7a00*/  I2FP.F32.U32 R4, UR9 ;  /* 0x0000000900047c45 */ /* 0x002fe20008201000 */
[----:B------:R-:W-:Y:S01]  /*7a10*/  ULDC UR8, c[0x0][0x658] ;  /* 0x0001960000087ab9 */ /* 0x000fe20000000800 */
[----:B------:R-:W-:Y:S01]  /*7a20*/  ULDC UR12, c[0x0][0x648] ;  /* 0x00019200000c7ab9 */ /* 0x000fe20000000800 */
[----:B------:R-:W-:Y:S02]  /*7a30*/  IMAD.X R2, RZ, RZ, ~R2, P1 ;  /* 0x000000ffff027224 */ /* 0x000fe400008e0e02 */
[----:B------:R-:W-:Y:S01]  /*7a40*/  FMUL R6, R4, UR10 ;  /* 0x0000000a04067c20 */ /* 0x000fe20008400000 */
[----:B------:R-:W-:Y:S01]  /*7a50*/  ULDC.64 UR10, c[0x0][0x640] ;  /* 0x00019000000a7ab9 */ /* 0x000fe20000000a00 */
[----:B------:R-:W-:Y:S01]  /*7a60*/  IMAD R4, R2, UR6, RZ ;  /* 0x0000000602047c24 */ /* 0x000fe2000f8e02ff */
[----:B------:R-:W-:Y:S01]  /*7a70*/  ISETP.NE.U32.AND P1, PT, RZ, UR10, PT ;  /* 0x0000000aff007c0c */ /* 0x000fe2000bf25070 */
[C---:B------:R-:W-:Y:S01]  /*7a80*/  IMAD.WIDE.U32 R2, R5.reuse, UR6, R16 ;  /* 0x0000000605027c25 */ /* 0x040fe2000f8e0010 */
[----:B0-----:R-:W-:Y:S01]  /*7a90*/  R2UR UR5, R10 ;  /* 0x000000000a0572ca */ /* 0x001fe200000e0000 */
[----:B------:R-:W0:Y:S01]  /*7aa0*/  F2I.U32.TRUNC.NTZ R6, R6 ;  /* 0x0000000600067305 */ /* 0x000e22000020f000 */
[----:B------:R-:W-:Y:S01]  /*7ab0*/  ULDC UR6, c[0x0][0x618] ;  /* 0x0001860000067ab9 */ /* 0x000fe20000000800 */
[----:B------:R-:W-:Y:S01]  /*7ac0*/  IMAD R5, R5, UR7, R4 ;  /* 0x0000000705057c24 */ /* 0x000fe2000f8e0204 */
[----:B------:R-:W-:-:S03]  /*7ad0*/  ISETP.NE.AND.EX P1, PT, RZ, UR11, PT, P1 ;  /* 0x0000000bff007c0c */ /* 0x000fc6000bf25310 */
[----:B------:R-:W-:-:S05]  /*7ae0*/  IMAD.IADD R3, R3, 0x1, R5 ;  /* 0x0000000103037824 */ /* 0x000fca00078e0205 */
[--C-:B------:R-:W-:Y:S02]  /*7af0*/  SHF.R.U64 R10, R2, UR6, R3.reuse ;  /* 0x00000006020a7c19 */ /* 0x100fe40008001203 */
[----:B------:R-:W-:Y:S01]  /*7b00*/  SHF.R.U32.HI R3, RZ, UR6, R3 ;  /* 0x00000006ff037c19 */ /* 0x000fe20008011603 */
[----:B------:R-:W-:Y:S01]  /*7b10*/  ULDC UR6, c[0x0][0x608] ;  /* 0x0001820000067ab9 */ /* 0x000fe20000000800 */
[----:B0-----:R-:W-:Y:S02]  /*7b20*/  R2UR UR7, R6 ;  /* 0x00000000060772ca */ /* 0x001fe400000e0000 */
[--C-:B------:R-:W-:Y:S02]  /*7b30*/  SHF.R.U64 R12, R10, UR6, R3.reuse ;  /* 0x000000060a0c7c19 */ /* 0x100fe40008001203 */
[----:B------:R-:W-:Y:S01]  /*7b40*/  SHF.R.U32.HI R3, RZ, UR6, R3 ;  /* 0x00000006ff037c19 */ /* 0x000fe20008011603 */
[----:B------:R-:W-:-:S03]  /*7b50*/  UIADD3 UR6, -UR5, URZ, URZ ;  /* 0x0000003f05067290 */ /* 0x000fc6000fffe13f */
[--C-:B------:R-:W-:Y:S01]  /*7b60*/  SHF.R.U64 R13, R12, UR8, R3.reuse ;  /* 0x000000080c0d7c19 */ /* 0x100fe20008001203 */
[----:B------:R-:W-:Y:S01]  /*7b70*/  ULDC UR5, c[0x0][0x144] ;  /* 0x0000510000057ab9 */ /* 0x000fe20000000800 */
[----:B------:R-:W-:-:S03]  /*7b80*/  SHF.R.U32.HI R3, RZ, UR8, R3 ;  /* 0x00000008ff037c19 */ /* 0x000fc60008011603 */
[----:B------:R-:W-:Y:S01]  /*7b90*/  IMAD.MOV.U32 R2, RZ, RZ, R13 ;  /* 0x000000ffff027224 */ /* 0x000fe200078e000d */
[----:B------:R-:W-:Y:S06]  /*7ba0*/  @!P1 BRA `(.L_x_177) ;  /* 0x0000000000289947 */ /* 0x000fec0003800000 */
        /* <DEDUP_REMOVED lines=10> */
.L_x_177:
[----:B------:R-:W-:Y:S01]  /*7c50*/  UISETP.NE.AND UP0, UPT, UR38, URZ, UPT ;  /* 0x0000003f2600728c */ /* 0x000fe2000bf05270 */
[----:B------:R-:W-:Y:S01]  /*7c60*/  SHF.R.U64 R3, R2, UR12, R3 ;  /* 0x0000000c02037c19 */ /* 0x000fe20008001203 */
[----:B------:R-:W-:Y:S01]  /*7c70*/  UIADD3 UR7, -UR7, URZ, URZ ;  /* 0x0000003f07077290 */ /* 0x000fe2000fffe13f */
[----:B------:R-:W-:Y:S01]  /*7c80*/  LOP3.LUT R2, R12, UR22, RZ, 0xc0, !PT ;  /* 0x000000160c027c12 */ /* 0x000fe2000f8ec0ff */
[----:B------:R-:W-:Y:S01]  /*7c90*/  UIMAD UR4, UR5, UR6, UR4 ;  /* 0x00000006050472a4 */ /* 0x000fe2000f8e0204 */
[----:B------:R-:W-:Y:S01]  /*7ca0*/  LOP3.LUT R5, R10, UR14, RZ, 0xc0, !PT ;  /* 0x0000000e0a057c12 */ /* 0x000fe2000f8ec0ff */
[----:B------:R-:W-:Y:S01]  /*7cb0*/  IMAD.MOV R4, RZ, RZ, -R3 ;  /* 0x000000ffff047224 */ /* 0x000fe200078e0a03 */
[----:B------:R-:W-:Y:S01]  /*7cc0*/  ULDC UR5, c[0x0][0x148] ;  /* 0x0000520000057ab9 */ /* 0x000fe20000000800 */
[----:B------:R-:W-:Y:S01]  /*7cd0*/  IMAD R18, R3, UR13, R2 ;  /* 0x0000000d03127c24 */ /* 0x000fe2000f8e0202 */
[----:B------:R-:W-:Y:S01]  /*7ce0*/  PLOP3.LUT P1, PT, PT, PT, UP0, 0x80, 0x0 ;  /* 0x000000000000781c */ /* 0x000fe20003f2f008 */
[----:B------:R-:W-:Y:S01]  /*7cf0*/  IMAD.MOV.U32 R3, RZ, RZ, 0x1 ;  /* 0x00000001ff037424 */ /* 0x000fe200078e00ff */
[----:B------:R-:W-:-:S03]  /*7d00*/  @UP0 UIMAD UR4, UR5, UR7, UR9 ;  /* 0x00000007050402a4 */ /* 0x000fc6000f8e0209 */
[----:B------:R-:W-:Y:S02]  /*7d10*/  ULDC UR5, c[0x0][0x638] ;  /* 0x00018e0000057ab9 */ /* 0x000fe40000000800 */
[----:B------:R-:W-:Y:S02]  /*7d20*/  IMAD R2, R4, UR5, R13 ;  /* 0x0000000504027c24 */ /* 0x000fe4000f8e020d */
[----:B--2---:R-:W-:Y:S01]  /*7d30*/  IMAD R18, R18, R15, UR4 ;  /* 0x0000000412127e24 */ /* 0x004fe2000f8e020f */
[----:B------:R-:W-:Y:S02]  /*7d40*/  ULDC UR4, c[0x0][0x600] ;  /* 0x0001800000047ab9 */ /* 0x000fe40000000800 */
[----:B------:R-:W-:-:S05]  /*7d50*/  IMAD R5, R2, UR4, R5 ;  /* 0x0000000402057c24 */ /* 0x000fca000f8e0205 */
[----:B------:R-:W-:Y:S02]  /*7d60*/  SEL R2, R5, R18, !P1 ;  /* 0x0000001205027207 */ /* 0x000fe40004800000 */
[----:B------:R-:W-:-:S07]  /*7d70*/  SEL R18, R18, R5, !P1 ;  /* 0x0000000512127207 */ /* 0x000fce0004800000 */
.L_x_175:
[----:B------:R-:W-:Y:S05]  /*7d80*/  BSYNC B1 ;  /* 0x0000000000017941 */ /* 0x000fea0003800000 */
.L_x_174:
[----:B------:R-:W-:-:S13]  /*7d90*/  LOP3.LUT P1, RZ, R3, 0xff, RZ, 0xc0, !PT ;  /* 0x000000ff03ff7812 */ /* 0x000fda000782c0ff */
[----:B------:R-:W-:Y:S05]  /*7da0*/  @P1 BRA `(.L_x_178) ;  /* 0xfffffff000f01947 */ /* 0x000fea000383ffff */
[----:B------:R-:W-:Y:S05]  /*7db0*/  BSYNC B0 ;  /* 0x0000000000007941 */ /* 0x000fea0003800000 */
.L_x_166:
[----:B------:R-:W-:-:S03]  /*7dc0*/  UMOV UR4, 0xffffffff ;  /* 0xffffffff00047882 */ /* 0x000fc60000000000 */
[----:B------:R-:W-:Y:S05]  /*7dd0*/  BRA.DIV UR4, `(.L_x_179) ;  /* 0x0000000604447947 */ /* 0x000fea000b800000 */
[----:B------:R-:W-:-:S13]  /*7de0*/  ELECT P6, URZ, PT ;  /* 0x00000000003f782f */ /* 0x000fda00038c0000 */
.L_x_195:
[----:B------:R-:W-:Y:S04]  /*7df0*/  BSSY B0, `(.L_x_180) ;  /* 0x000002c000007945 */ /* 0x000fe80003800000 */
[----:B------:R-:W-:Y:S05]  /*7e00*/  @!P6 BRA `(.L_x_181) ;  /* 0x0000000000a8e947 */ /* 0x000fea0003800000 */
[----:B------:R-:W-:-:S04]  /*7e10*/  ULOP3.LUT UR4, UR40, 0x2, URZ, 0xfc, !UPT ;  /* 0x0000000228047892 */ /* 0x000fc8000f8efc3f */
[----:B------:R-:W-:-:S06]  /*7e20*/  UISETP.NE.AND UP0, UPT, UR4, 0x3, UPT ;  /* 0x000000030400788c */ /* 0x000fcc000bf05270 */
[----:B------:R-:W-:-:S13]  /*7e30*/  PLOP3.LUT P0, PT, PT, PT, UP0, 0x80, 0x0 ;  /* 0x000000000000781c */ /* 0x000fda0003f0f008 */
[----:B------:R-:W-:Y:S05]  /*7e40*/  @!P0 BRA `(.L_x_182) ;  /* 0x0000000000048947 */ /* 0x000fea0003800000 */
[----:B------:R-:W-:Y:S01]  /*7e50*/  BPT.TRAP 0x1 ;  /* 0x000000040000795c */ /* 0x000fe20000300000 */
.L_x_182:
[----:B------:R-:W0:Y:S01]  /*7e60*/  S2R R3, SR_CgaCtaId ;  /* 0x0000000000037919 */ /* 0x000e220000008800 */
[----:B------:R-:W-:Y:S02]  /*7e70*/  MOV R0, 0x400 ;  /* 0x0000040000007802 */ /* 0x000fe40000000f00 */
[----:B------:R-:W-:Y:S02]  /*7e80*/  SHF.L.U32 R2, R9, 0x1f, RZ ;  /* 0x0000001f09027819 */ /* 0x000fe400000006ff */
[----:B0-----:R-:W-:-:S05]  /*7e90*/  LEA R3, R3, R0, 0x18 ;  /* 0x0000000003037211 */ /* 0x001fca00078ec0ff */
[----:B------:R-:W-:-:S04]  /*7ea0*/  VIADD R3, R3, 0x20 ;  /* 0x0000002003037836 */ /* 0x000fc80000000000 */
[C---:B------:R-:W-:Y:S02]  /*7eb0*/  IMAD R5, R8.reuse, 0x8, R3 ;  /* 0x0000000808057824 */ /* 0x040fe400078e0203 */
[----:B------:R-:W-:Y:S02]  /*7ec0*/  VIADD R8, R8, 0x1 ;  /* 0x0000000108087836 */ /* 0x000fe40000000000 */
[----:B------:R-:W0:Y:S03]  /*7ed0*/  SYNCS.PHASECHK.TRANS64.TRYWAIT P0, [R5+URZ], R2 ;  /* 0x00000002050075a7 */ /* 0x000e26000800017f */
[----:B------:R-:W-:-:S04]  /*7ee0*/  ISETP.NE.AND P1, PT, R8, 0x4, PT ;  /* 0x000000040800780c */ /* 0x000fc80003f25270 */
[----:B------:R-:W-:Y:S02]  /*7ef0*/  SEL R0, RZ, 0x1, P1 ;  /* 0x00000001ff007807 */ /* 0x000fe40000800000 */
[----:B------:R-:W-:Y:S02]  /*7f00*/  SEL R8, R8, RZ, P1 ;  /* 0x000000ff08087207 */ /* 0x000fe40000800000 */
[----:B------:R-:W-:-:S03]  /*7f10*/  LOP3.LUT R9, R9, R0, RZ, 0x3c, !PT ;  /* 0x0000000009097212 */ /* 0x000fc600078e3cff */
[----:B------:R-:W-:Y:S01]  /*7f20*/  IMAD R7, R8, 0x8, R3 ;  /* 0x0000000808077824 */ /* 0x000fe200078e0203 */
[----:B------:R-:W-:Y:S01]  /*7f30*/  SHF.L.U32 R4, R9, 0x1f, RZ ;  /* 0x0000001f09047819 */ /* 0x000fe200000006ff */
[----:B0-----:R-:W-:Y:S06]  /*7f40*/  @!P0 BRA `(.L_x_183) ;  /* 0x0000000400088947 */ /* 0x001fec0003800000 */
.L_x_196:
[----:B------:R-:W1:Y:S01]  /*7f50*/  SYNCS.PHASECHK.TRANS64.TRYWAIT P0, [R7+URZ], R4 ;  /* 0x00000004070075a7 */ /* 0x000e62000800017f */
[----:B------:R-:W-:-:S05]  /*7f60*/  VIADD R0, R8, 0x1 ;  /* 0x0000000108007836 */ /* 0x000fca0000000000 */
[----:B------:R-:W-:-:S04]  /*7f70*/  ISETP.NE.AND P1, PT, R0, 0x4, PT ;  /* 0x000000040000780c */ /* 0x000fc80003f25270 */
[----:B0-----:R-:W-:Y:S02]  /*7f80*/  SEL R2, RZ, 0x1, P1 ;  /* 0x00000001ff027807 */ /* 0x001fe40000800000 */
[----:B------:R-:W-:Y:S02]  /*7f90*/  SEL R0, R0, RZ, P1 ;  /* 0x000000ff00007207 */ /* 0x000fe40000800000 */
[----:B------:R-:W-:-:S03]  /*7fa0*/  LOP3.LUT R9, R9, R2, RZ, 0x3c, !PT ;  /* 0x0000000209097212 */ /* 0x000fc600078e3cff */
[----:B------:R-:W-:Y:S01]  /*7fb0*/  IMAD R6, R0, 0x8, R3 ;  /* 0x0000000800067824 */ /* 0x000fe200078e0203 */
[----:B------:R-:W-:Y:S01]  /*7fc0*/  SHF.L.U32 R5, R9, 0x1f, RZ ;  /* 0x0000001f09057819 */ /* 0x000fe200000006ff */
[----:B-1----:R-:W-:Y:S06]  /*7fd0*/  @!P0 BRA `(.L_x_184) ;  /* 0x0000000000f88947 */ /* 0x002fec0003800000 */
.L_x_197:
[----:B------:R-:W1:Y:S01]  /*7fe0*/  SYNCS.PHASECHK.TRANS64.TRYWAIT P0, [R6+URZ], R5 ;  /* 0x00000005060075a7 */ /* 0x000e62000800017f */
[----:B------:R-:W-:-:S05]  /*7ff0*/  VIADD R0, R0, 0x1 ;  /* 0x0000000100007836 */ /* 0x000fca0000000000 */
[----:B------:R-:W-:-:S04]  /*8000*/  ISETP.NE.AND P1, PT, R0, 0x4, PT ;  /* 0x000000040000780c */ /* 0x000fc80003f25270 */
[----:B------:R-:W-:Y:S02]  /*8010*/  SEL R2, RZ, 0x1, P1 ;  /* 0x00000001ff027807 */ /* 0x000fe40000800000 */
[----:B------:R-:W-:Y:S02]  /*8020*/  SEL R0, R0, RZ, P1 ;  /* 0x000000ff00007207 */ /* 0x000fe40000800000 */
[----:B------:R-:W-:Y:S01]  /*8030*/  LOP3.LUT R2, R9, R2, RZ, 0x3c, !PT ;  /* 0x0000000209027212 */ /* 0x000fe200078e3cff */
[----:B-1----:R-:W-:Y:S06]  /*8040*/  @!P0 BRA `(.L_x_185) ;  /* 0x0000000000f08947 */ /* 0x002fec0003800000 */
.L_x_198:
[----:B------:R-:W-:Y:S01]  /*8050*/  IMAD R3, R0, 0x8, R3 ;  /* 0x0000000800037824 */ /* 0x000fe200078e0203 */
[----:B------:R-:W-:-:S07]  /*8060*/  SHF.L.U32 R0, R2, 0x1f, RZ ;  /* 0x0000001f02007819 */ /* 0x000fce00000006ff */
.L_x_186:
[----:B--2---:R2:W3:Y:S02]  /*8070*/  SYNCS.PHASECHK.TRANS64.TRYWAIT P0, [R3+URZ], R0 ;  /* 0x00000000030075a7 */ /* 0x0044e4000800017f */
[----:B---3--:R-:W-:Y:S05]  /*8080*/  @!P0 NANOSLEEP.SYNCS 0x989680 ;  /* 0x009896800000895d */ /* 0x008fea0003900000 */
[----:B------:R-:W3:Y:S02]  /*8090*/  @!P0 SYNCS.PHASECHK.TRANS64 P0, [R3+URZ], R0 ;  /* 0x00000000030085a7 */ /* 0x000ee4000800007f */
[----:B---3--:R-:W-:Y:S05]  /*80a0*/  @!P0 BRA `(.L_x_186) ;  /* 0xfffffffc00f08947 */ /* 0x008fea000383ffff */
.L_x_181:
[----:B------:R-:W-:Y:S05]  /*80b0*/  BSYNC B0 ;  /* 0x0000000000007941 */ /* 0x000fea0003800000 */
.L_x_180:
[----:B------:R-:W-:Y:S05]  /*80c0*/  EXIT ;  /* 0x000000000000794d */ /* 0x000fea0003800000 */
.L_x_18:
[----:B0-----:R0:W1:Y:S02]  /*80d0*/  SYNCS.PHASECHK.TRANS64.TRYWAIT P0, [R97+URZ+-0x8], R0 ;  /* 0xfffff800610075a7 */ /* 0x001064000800017f */
[----:B-1----:R-:W-:Y:S05]  /*80e0*/  @!P0 NANOSLEEP.SYNCS 0x989680 ;  /* 0x009896800000895d */ /* 0x002fea0003900000 */
[----:B------:R-:W1:Y:S02]  /*80f0*/  @!P0 SYNCS.PHASECHK.TRANS64 P0, [R97+URZ+-0x8], R0 ;  /* 0xfffff800610085a7 */ /* 0x000e64000800007f */
[----:B-1----:R-:W-:Y:S05]  /*8100*/  @!P0 BRA `(.L_x_18) ;  /* 0xfffffffc00f08947 */ /* 0x002fea000383ffff */
[----:B------:R-:W-:Y:S05]  /*8110*/  BRA `(.L_x_187) ;  /* 0xffffff9400dc7947 */ /* 0x000fea000383ffff */
.L_x_23:
[----:B-1----:R1:W2:Y:S02]  /*8120*/  SYNCS.PHASECHK.TRANS64.TRYWAIT P1, [R3+URZ], R0 ;  /* 0x00000000030075a7 */ /* 0x0022a4000802017f */
[----:B--2---:R-:W-:Y:S05]  /*8130*/  @!P1 NANOSLEEP.SYNCS 0x989680 ;  /* 0x009896800000995d */ /* 0x004fea0003900000 */
[----:B------:R-:W2:Y:S02]  /*8140*/  @!P1 SYNCS.PHASECHK.TRANS64 P1, [R3+URZ], R0 ;  /* 0x00000000030095a7 */ /* 0x000ea4000802007f */
[----:B--2---:R-:W-:Y:S05]  /*8150*/  @!P1 BRA `(.L_x_23) ;  /* 0xfffffffc00f09947 */ /* 0x004fea000383ffff */
[----:B------:R-:W-:Y:S05]  /*8160*/  BRA `(.L_x_22) ;  /* 0xffffff9800547947 */ /* 0x000fea000383ffff */
.L_x_28:
[----:B-1----:R-:W-:-:S04]  /*8170*/  IMAD.U32 R5, RZ, RZ, UR4 ;  /* 0x00000004ff057e24 */ /* 0x002fc8000f8e00ff */
[----:B------:R1:W2:Y:S03]  /*8180*/  SYNCS.PHASECHK.TRANS64.TRYWAIT P1, [R5+URZ], R4 ;  /* 0x00000004050075a7 */ /* 0x0002a6000802017f */
[----:B--2---:R-:W-:Y:S05]  /*8190*/  @!P1 NANOSLEEP.SYNCS 0x989680 ;  /* 0x009896800000995d */ /* 0x004fea0003900000 */
[----:B------:R-:W2:Y:S02]  /*81a0*/  @!P1 SYNCS.PHASECHK.TRANS64 P1, [R5+URZ], R4 ;  /* 0x00000004050095a7 */ /* 0x000ea4000802007f */
[----:B--2---:R-:W-:Y:S05]  /*81b0*/  @!P1 BRA `(.L_x_28) ;  /* 0xfffffffc00ec9947 */ /* 0x004fea000383ffff */
[----:B------:R-:W-:Y:S05]  /*81c0*/  BRA `(.L_x_27) ;  /* 0xffffff9c00947947 */ /* 0x000fea000383ffff */
.L_x_34:
[----:B0-----:R0:W1:Y:S02]  /*81d0*/  SYNCS.PHASECHK.TRANS64.TRYWAIT P0, [R97+URZ+0x8], R0 ;  /* 0x00000800610075a7 */ /* 0x001064000800017f */
[----:B-1----:R-:W-:Y:S05]  /*81e0*/  @!P0 NANOSLEEP.SYNCS 0x989680 ;  /* 0x009896800000895d */ /* 0x002fea0003900000 */
[----:B------:R-:W1:Y:S02]  /*81f0*/  @!P0 SYNCS.PHASECHK.TRANS64 P0, [R97+URZ+0x8], R0 ;  /* 0x00000800610085a7 */ /* 0x000e64000800007f */
[----:B-1----:R-:W-:Y:S05]  /*8200*/  @!P0 BRA `(.L_x_34) ;  /* 0xfffffffc00f08947 */ /* 0x002fea000383ffff */
[----:B------:R-:W-:Y:S05]  /*8210*/  BRA `(.L_x_188) ;  /* 0xffffffa400207947 */ /* 0x000fea000383ffff */
.L_x_167:
[----:B------:R-:W-:Y:S01]  /*8220*/  BSSY B1, `(.L_x_189) ;  /* 0x0000006000017945 */ /* 0x000fe20003800000 */
[----:B------:R-:W-:-:S07]  /*8230*/  IMAD.MOV.U32 R15, RZ, RZ, -0x1 ;  /* 0xffffffffff0f7424 */ /* 0x000fce00078e00ff */
[----:B-----5:R-:W-:Y:S05]  /*8240*/  WARPSYNC.COLLECTIVE R15, `(.L_x_190) ;  /* 0x000000000f0c7348 */ /* 0x020fea0003c00000 */
[----:B------:R-:W-:Y:S02]  /*8250*/  ELECT P6, UR62, PT ;  /* 0x00000000003e782f */ /* 0x000fe400038c0000 */
[----:B------:R-:W-:Y:S01]  /*8260*/  MOV R14, UR62 ;  /* 0x0000003e000e7c02 */ /* 0x000fe20008000f00 */
[----:B-----5:R-:W-:Y:S10]  /*8270*/  ENDCOLLECTIVE ;  /* 0x000000000000791b */ /* 0x020ff40003800000 */
.L_x_190:
[----:B------:R-:W-:Y:S05]  /*8280*/  BSYNC B1 ;  /* 0x0000000000017941 */ /* 0x000fea0003800000 */
.L_x_189:
[----:B------:R-:W-:Y:S05]  /*8290*/  BRA `(.L_x_191) ;  /* 0xffffffec00c07947 */ /* 0x000fea000383ffff */
.L_x_170:
[----:B-1----:R1:W2:Y:S02]  /*82a0*/  SYNCS.PHASECHK.TRANS64.TRYWAIT P1, [R7+URZ+0x20], R4 ;  /* 0x00002004070075a7 */ /* 0x0022a4000802017f */
[----:B--2---:R-:W-:Y:S05]  /*82b0*/  @!P1 NANOSLEEP.SYNCS 0x989680 ;  /* 0x009896800000995d */ /* 0x004fea0003900000 */
[----:B------:R-:W2:Y:S02]  /*82c0*/  @!P1 SYNCS.PHASECHK.TRANS64 P1, [R7+URZ+0x20], R4 ;  /* 0x00002004070095a7 */ /* 0x000ea4000802007f */
[----:B--2---:R-:W-:Y:S05]  /*82d0*/  @!P1 BRA `(.L_x_170) ;  /* 0xfffffffc00f09947 */ /* 0x004fea000383ffff */
[----:B------:R-:W-:Y:S05]  /*82e0*/  BRA `(.L_x_192) ;  /* 0xffffffec00f87947 */ /* 0x000fea000383ffff */
.L_x_179:
[----:B------:R-:W-:Y:S01]  /*82f0*/  BSSY B0, `(.L_x_193) ;  /* 0x0000006000007945 */ /* 0x000fe20003800000 */
[----:B------:R-:W-:-:S07]  /*8300*/  IMAD.MOV.U32 R15, RZ, RZ, -0x1 ;  /* 0xffffffffff0f7424 */ /* 0x000fce00078e00ff */
[----:B-----5:R-:W-:Y:S05]  /*8310*/  WARPSYNC.COLLECTIVE R15, `(.L_x_194) ;  /* 0x000000000f0c7348 */ /* 0x020fea0003c00000 */
[----:B------:R-:W-:Y:S02]  /*8320*/  ELECT P6, UR62, PT ;  /* 0x00000000003e782f */ /* 0x000fe400038c0000 */
[----:B------:R-:W-:Y:S01]  /*8330*/  MOV R14, UR62 ;  /* 0x0000003e000e7c02 */ /* 0x000fe20008000f00 */
[----:B-----5:R-:W-:Y:S10]  /*8340*/  ENDCOLLECTIVE ;  /* 0x000000000000791b */ /* 0x020ff40003800000 */
.L_x_194:
[----:B------:R-:W-:Y:S05]  /*8350*/  BSYNC B0 ;  /* 0x0000000000007941 */ /* 0x000fea0003800000 */
.L_x_193:
[----:B------:R-:W-:Y:S05]  /*8360*/  BRA `(.L_x_195) ;  /* 0xfffffff800a07947 */ /* 0x000fea000383ffff */
.L_x_183:
[----:B0-----:R0:W1:Y:S02]  /*8370*/  SYNCS.PHASECHK.TRANS64.TRYWAIT P0, [R5+URZ], R2 ;  /* 0x00000002050075a7 */ /* 0x001064000800017f */
[----:B-1----:R-:W-:Y:S05]  /*8380*/  @!P0 NANOSLEEP.SYNCS 0x989680 ;  /* 0x009896800000895d */ /* 0x002fea0003900000 */
[----:B------:R-:W1:Y:S02]  /*8390*/  @!P0 SYNCS.PHASECHK.TRANS64 P0, [R5+URZ], R2 ;  /* 0x00000002050085a7 */ /* 0x000e64000800007f */
[----:B-1----:R-:W-:Y:S05]  /*83a0*/  @!P0 BRA `(.L_x_183) ;  /* 0xfffffffc00f08947 */ /* 0x002fea000383ffff */
[----:B------:R-:W-:Y:S05]  /*83b0*/  BRA `(.L_x_196) ;  /* 0xfffffff800e47947 */ /* 0x000fea000383ffff */
.L_x_184:
[----:B0-----:R0:W1:Y:S02]  /*83c0*/  SYNCS.PHASECHK.TRANS64.TRYWAIT P0, [R7+URZ], R4 ;  /* 0x00000004070075a7 */ /* 0x001064000800017f */
[----:B-1----:R-:W-:Y:S05]  /*83d0*/  @!P0 NANOSLEEP.SYNCS 0x989680 ;  /* 0x009896800000895d */ /* 0x002fea0003900000 */
[----:B------:R-:W1:Y:S02]  /*83e0*/  @!P0 SYNCS.PHASECHK.TRANS64 P0, [R7+URZ], R4 ;  /* 0x00000004070085a7 */ /* 0x000e64000800007f */
[----:B-1----:R-:W-:Y:S05]  /*83f0*/  @!P0 BRA `(.L_x_184) ;  /* 0xfffffffc00f08947 */ /* 0x002fea000383ffff */
[----:B------:R-:W-:Y:S05]  /*8400*/  BRA `(.L_x_197) ;  /* 0xfffffff800f47947 */ /* 0x000fea000383ffff */
.L_x_185:
[----:B-1----:R1:W2:Y:S02]  /*8410*/  SYNCS.PHASECHK.TRANS64.TRYWAIT P0, [R6+URZ], R5 ;  /* 0x00000005060075a7 */ /* 0x0022a4000800017f */
[----:B--2---:R-:W-:Y:S05]  /*8420*/  @!P0 NANOSLEEP.SYNCS 0x989680 ;  /* 0x009896800000895d */ /* 0x004fea0003900000 */
[----:B------:R-:W2:Y:S02]  /*8430*/  @!P0 SYNCS.PHASECHK.TRANS64 P0, [R6+URZ], R5 ;  /* 0x00000005060085a7 */ /* 0x000ea4000800007f */
[----:B--2---:R-:W-:Y:S05]  /*8440*/  @!P0 BRA `(.L_x_185) ;  /* 0xfffffffc00f08947 */ /* 0x004fea000383ffff */
[----:B------:R-:W-:Y:S05]  /*8450*/  BRA `(.L_x_198) ;  /* 0xfffffff800fc7947 */ /* 0x000fea000383ffff */
.L_x_199:
[----:B------:R-:W-:-:S00]  /*8460*/  BRA `(.L_x_199) ;  /* 0xfffffffc00fc7947 */ /* 0x000fc0000383ffff */
[----:B------:R-:W-:-:S00]  /*8470*/  NOP ;  /* 0x0000000000007918 */ /* 0x000fc00000000000 */
        /* <DEDUP_REMOVED lines=8> */
.L_x_200:


//--------------------- .nv.global.init           --------------------------
	.section	.nv.global.init,"aw",@progbits
.nv.global.init:
	.type		$str$22,@object
	.size		$str$22,($str$23 - $str$22)
$str$22:
        /*0000*/ 	.byte	0x6b, 0x5f, 0x74, 0x69, 0x6c, 0x65, 0x5f, 0x63, 0x6f, 0x75, 0x6e, 0x74, 0x20, 0x3e, 0x3d, 0x20
        /*0010*/ 	.byte	0x31, 0x00
	.type		$str$23,@object
	.size		$str$23,(__unnamed_1 - $str$23)
$str$23:
        /*0012*/ 	.byte	0x2f, 0x74, 0x6d, 0x70, 0x2f, 0x63, 0x75, 0x74, 0x6c, 0x61, 0x73, 0x73, 0x5f, 0x73, 0x77, 0x65
        /*0022*/ 	.byte	0x65, 0x70, 0x5f, 0x73, 0x72, 0x63, 0x2f, 0x69, 0x6e, 0x63, 0x6c, 0x75, 0x64, 0x65, 0x2f, 0x63
        /*0032*/ 	.byte	0x75, 0x74, 0x6c, 0x61, 0x73, 0x73, 0x2f, 0x67, 0x65, 0x6d, 0x6d, 0x2f, 0x63, 0x6f, 0x6c, 0x6c
        /*0042*/ 	.byte	0x65, 0x63, 0x74, 0x69, 0x76, 0x65, 0x2f, 0x73, 0x6d, 0x39, 0x30, 0x5f, 0x6d, 0x6d, 0x61, 0x5f
        /*0052*/ 	.byte	0x74, 0x6d, 0x61, 0x5f, 0x67, 0x6d, 0x6d, 0x61, 0x5f, 0x73, 0x73, 0x5f, 0x77, 0x61, 0x72, 0x70
        /*0062*/ 	.byte	0x73, 0x70, 0x65, 0x63, 0x69, 0x61, 0x6c, 0x69, 0x7a, 0x65, 0x64, 0x2e, 0x68, 0x70, 0x70, 0x00
	.type		__unnamed_1,@object
	.size		__unnamed_1,(.L_0 - __unnamed_1)
__unnamed_1:
        /*0072*/ 	.byte	0x76, 0x6f, 0x69, 0x64, 0x20, 0x63, 0x75, 0x74, 0x6c, 0x61, 0x73, 0x73, 0x3a, 0x3a, 0x67, 0x65
        /* <DEDUP_REMOVED lines=180> */
        /*0bc2*/ 	.byte	0x3a, 0x3a, 0x69, 0x64, 0x65, 0x6e, 0x74, 0x69, 0x74, 0x79, 0x5d, 0x00
.L_0:


//--------------------- .nv.shared._ZN7cutlass13device_kernelINS_4gemm6kernel13GemmUniversalIN4cute5tupleIJiiiiEEENS1_10collective13CollectiveMmaINS1_34MainloopSm90TmaGmmaWarpSpecializedILi4ENS5_IJNS4_1CILi2EEESB_NSA_ILi1EEEEEENS1_32KernelTmaWarpSpecializedPingpongEEENS5_IJNSA_ILi64EEENSA_ILi128EEESH_EEENS_6half_tENS5_IJlSC_lEEESJ_SK_NS4_8TiledMMAINS4_8MMA_AtomIJNS4_4SM904GMMA26MMA_64x128x16_F32F16F16_SSILNSO_5MajorE0ELSQ_0ELNSO_7ScaleInE1ELSR_1EEEEEENS4_6LayoutINS5_IJSC_SC_SC_EEENS5_IJNSA_ILi0EEESW_SW_EEEEENS5_IJNS4_10UnderscoreESZ_SZ_EEEEENS4_23SM90_TMA_LOAD_MULTICASTENS4_14ComposedLayoutINS4_7SwizzleILi3ELi4ELi3EEENS4_18smem_ptr_flag_bitsILi16EEENSU_INS5_IJNSA_ILi8EEESG_EEENS5_IJSG_SC_EEEEEEEvNS4_8identityES12_S1C_vS1D_EENS_8epilogue10collective6detail29Sm90TmaWarpSpecializedAdapterINS1G_15DefaultEpilogueISJ_SK_SK_NS1F_6thread17LinearCombinationISJ_Li1EffLNS1K_9ScaleType4KindE0ELNS_15FloatRoundStyleE2ESJ_EENS1_15EpilogueDefaultEEEEEvvEEEEvNT_6ParamsE --------------------------
	.section	.nv.shared._ZN7cutlass13device_kernelINS_4gemm6kernel13GemmUniversalIN4cute5tupleIJiiiiEEENS1_10collective13CollectiveMmaINS1_34MainloopSm90TmaGmmaWarpSpecializedILi4ENS5_IJNS4_1CILi2EEESB_NSA_ILi1EEEEEENS1_32KernelTmaWarpSpecializedPingpongEEENS5_IJNSA_ILi64EEENSA_ILi128EEESH_EEENS_6half_tENS5_IJlSC_lEEESJ_SK_NS4_8TiledMMAINS4_8MMA_AtomIJNS4_4SM904GMMA26MMA_64x128x16_F32F16F16_SSILNSO_5MajorE0ELSQ_0ELNSO_7ScaleInE1ELSR_1EEEEEENS4_6LayoutINS5_IJSC_SC_SC_EEENS5_IJNSA_ILi0EEESW_SW_EEEEENS5_IJNS4_10UnderscoreESZ_SZ_EEEEENS4_23SM90_TMA_LOAD_MULTICASTENS4_14ComposedLayoutINS4_7SwizzleILi3ELi4ELi3EEENS4_18smem_ptr_flag_bitsILi16EEENSU_INS5_IJNSA_ILi8EEESG_EEENS5_IJSG_SC_EEEEEEEvNS4_8identityES12_S1C_vS1D_EENS_8epilogue10collective6detail29Sm90TmaWarpSpecializedAdapterINS1G_15DefaultEpilogueISJ_SK_SK_NS1F_6thread17LinearCombinationISJ_Li1EffLNS1K_9ScaleType4KindE0ELNS_15FloatRoundStyleE2ESJ_EENS1_15EpilogueDefaultEEEEEvvEEEEvNT_6ParamsE,"aw",@nobits
	.sectionflags	@""
	.align	16
	.zero		1024


//--------------------- .nv.shared.reserved.0     --------------------------
	.section	.nv.shared.reserved.0,"aw",@nobits
	.weak		__nv_reservedSMEM_offset_0_alias
	.size		__nv_reservedSMEM_offset_0_alias, 0, 0
	.other		__nv_reservedSMEM_offset_0_alias,@"STO_CUDA_RESERVED_SHARED STV_DEFAULT"
__nv_reservedSMEM_offset_0_alias:
	.zero		0


//--------------------- .nv.global                --------------------------
	.section	.nv.global,"aw",@nobits
.nv.global:
	.type		_ZN39_INTERNAL_b274ff64_4_k_cu_a523b39e_34804cute1_E,@object
	.size		_ZN39_INTERNAL_b274ff64_4_k_cu_a523b39e_34804cute1_E,(_ZN39_INTERNAL_b274ff64_4_k_cu_a523b39e_34804cuda3std3__45__cpo6cbeginE - _ZN39_INTERNAL_b274ff64_4_k_cu_a523b39e_34804cute1_E)
_ZN39_INTERNAL_b274ff64_4_k_cu_a523b39e_34804cute1_E:
	.zero		1
	.type		_ZN39_INTERNAL_b274ff64_4_k_cu_a523b39e_34804cuda3std3__45__cpo6cbeginE,@object
	.size		_ZN39_INTERNAL_b274ff64_4_k_cu_a523b39e_34804cuda3std3__45__cpo6cbeginE,(_ZN39_INTERNAL_b274ff64_4_k_cu_a523b39e_34804cuda3std3__48in_placeE - _ZN39_INTERNAL_b274ff64_4_k_cu_a523b39e_34804cuda3std3__45__cpo6cbeginE)
_ZN39_INTERNAL_b274ff64_4_k_cu_a523b39e_34804cuda3std3__45__cpo6cbeginE:
	.zero		1
	.type		_ZN39_INTERNAL_b274ff64_4_k_cu_a523b39e_34804cuda3std3__48in_placeE,@object
	.size		_ZN39_INTERNAL_b274ff64_4_k_cu_a523b39e_34804cuda3std3__48in_placeE,(_ZN39_INTERNAL_b274ff64_4_k_cu_a523b39e_34804cuda3std6ranges3__45__cpo9iter_moveE - _ZN39_INTERNAL_b274ff64_4_k_cu_a523b39e_34804cuda3std3__48in_placeE)
_ZN39_INTERNAL_b274ff64_4_k_cu_a523b39e_34804cuda3std3__48in_placeE:
	.zero		1
	.type		_ZN39_INTERNAL_b274ff64_4_k_cu_a523b39e_34804cuda3std6ranges3__45__cpo9iter_moveE,@object
	.size		_ZN39_INTERNAL_b274ff64_4_k_cu_a523b39e_34804cuda3std6ranges3__45__cpo9iter_moveE,(_ZN39_INTERNAL_b274ff64_4_k_cu_a523b39e_34804cuda3std3__45__cpo5beginE - _ZN39_INTERNAL_b274ff64_4_k_cu_a523b39e_34804cuda3std6ranges3__45__cpo9iter_moveE)
_ZN39_INTERNAL_b274ff64_4_k_cu_a523b39e_34804cuda3std6ranges3__45__cpo9iter_moveE:
	.zero		1
	.type		_ZN39_INTERNAL_b274ff64_4_k_cu_a523b39e_34804cuda3std3__45__cpo5beginE,@object
	.size		_ZN39_INTERNAL_b274ff64_4_k_cu_a523b39e_34804cuda3std3__45__cpo5beginE,(_ZN39_INTERNAL_b274ff64_4_k_cu_a523b39e_34804cuda3std3__441_GLOBAL__N__b274ff64_4_k_cu_a523b39e_34806ignoreE - _ZN39_INTERNAL_b274ff64_4_k_cu_a523b39e_34804cuda3std3__45__cpo5beginE)
_ZN39_INTERNAL_b274ff64_4_k_cu_a523b39e_34804cuda3std3__45__cpo5beginE:
	.zero		1
	.type		_ZN39_INTERNAL_b274ff64_4_k_cu_a523b39e_34804cuda3std3__441_GLOBAL__N__b274ff64_4_k_cu_a523b39e_34806ignoreE,@object
	.size		_ZN39_INTERNAL_b274ff64_4_k_cu_a523b39e_34804cuda3std3__441_GLOBAL__N__b274ff64_4_k_cu_a523b39e_34806ignoreE,(_ZN39_INTERNAL_b274ff64_4_k_cu_a523b39e_34804cute7productE - _ZN39_INTERNAL_b274ff64_4_k_cu_a523b39e_34804cuda3std3__441_GLOBAL__N__b274ff64_4_k_cu_a523b39e_34806ignoreE)
_ZN39_INTERNAL_b274ff64_4_k_cu_a523b39e_34804cuda3std3__441_GLOBAL__N__b274ff64_4_k_cu_a523b39e_34806ignoreE:
	.zero		1
	.type		_ZN39_INTERNAL_b274ff64_4_k_cu_a523b39e_34804cute7productE,@object
	.size		_ZN39_INTERNAL_b274ff64_4_k_cu_a523b39e_34804cute7productE,(_ZN39_INTERNAL_b274ff64_4_k_cu_a523b39e_34804cuda3std3__45__cpo3endE - _ZN39_INTERNAL_b274ff64_4_k_cu_a523b39e_34804cute7productE)
_ZN39_INTERNAL_b274ff64_4_k_cu_a523b39e_34804cute7productE:
	.zero		1
	.type		_ZN39_INTERNAL_b274ff64_4_k_cu_a523b39e_34804cuda3std3__45__cpo3endE,@object
	.size		_ZN39_INTERNAL_b274ff64_4_k_cu_a523b39e_34804cuda3std3__45__cpo3endE,(_ZN39_INTERNAL_b274ff64_4_k_cu_a523b39e_34804cuda3std3__419piecewise_constructE - _ZN39_INTERNAL_b274ff64_4_k_cu_a523b39e_34804cuda3std3__45__cpo3endE)
_ZN39_INTERNAL_b274ff64_4_k_cu_a523b39e_34804cuda3std3__45__cpo3endE:
	.zero		1
	.type		_ZN39_INTERNAL_b274ff64_4_k_cu_a523b39e_34804cuda3std3__419piecewise_constructE,@object
	.size		_ZN39_INTERNAL_b274ff64_4_k_cu_a523b39e_34804cuda3std3__419piecewise_constructE,(_ZN39_INTERNAL_b274ff64_4_k_cu_a523b39e_34804cuda3std3__45__cpo4cendE - _ZN39_INTERNAL_b274ff64_4_k_cu_a523b39e_34804cuda3std3__419piecewise_constructE)
_ZN39_INTERNAL_b274ff64_4_k_cu_a523b39e_34804cuda3std3__419piecewise_constructE:
	.zero		1
	.type		_ZN39_INTERNAL_b274ff64_4_k_cu_a523b39e_34804cuda3std3__45__cpo4cendE,@object
	.size		_ZN39_INTERNAL_b274ff64_4_k_cu_a523b39e_34804cuda3std3__45__cpo4cendE,(_ZN39_INTERNAL_b274ff64_4_k_cu_a523b39e_34804cuda3std6ranges3__45__cpo4swapE - _ZN39_INTERNAL_b274ff64_4_k_cu_a523b39e_34804cuda3std3__45__cpo4cendE)
_ZN39_INTERNAL_b274ff64_4_k_cu_a523b39e_34804cuda3std3__45__cpo4cendE:
	.zero		1
	.type		_ZN39_INTERNAL_b274ff64_4_k_cu_a523b39e_34804cuda3std6ranges3__45__cpo4swapE,@object
	.size		_ZN39_INTERNAL_b274ff64_4_k_cu_a523b39e_34804cuda3std6ranges3__45__cpo4swapE,(.L_8 - _ZN39_INTERNAL_b274ff64_4_k_cu_a523b39e_34804cuda3std6ranges3__45__cpo4swapE)
_ZN39_INTERNAL_b274ff64_4_k_cu_a523b39e_34804cuda3std6ranges3__45__cpo4swapE:
	.zero		1
.L_8:


//--------------------- .nv.constant0._ZN7cutlass13device_kernelINS_4gemm6kernel13GemmUniversalIN4cute5tupleIJiiiiEEENS1_10collective13CollectiveMmaINS1_34MainloopSm90TmaGmmaWarpSpecializedILi4ENS5_IJNS4_1CILi2EEESB_NSA_ILi1EEEEEENS1_32KernelTmaWarpSpecializedPingpongEEENS5_IJNSA_ILi64EEENSA_ILi128EEESH_EEENS_6half_tENS5_IJlSC_lEEESJ_SK_NS4_8TiledMMAINS4_8MMA_AtomIJNS4_4SM904GMMA26MMA_64x128x16_F32F16F16_SSILNSO_5MajorE0ELSQ_0ELNSO_7ScaleInE1ELSR_1EEEEEENS4_6LayoutINS5_IJSC_SC_SC_EEENS5_IJNSA_ILi0EEESW_SW_EEEEENS5_IJNS4_10UnderscoreESZ_SZ_EEEEENS4_23SM90_TMA_LOAD_MULTICASTENS4_14ComposedLayoutINS4_7SwizzleILi3ELi4ELi3EEENS4_18smem_ptr_flag_bitsILi16EEENSU_INS5_IJNSA_ILi8EEESG_EEENS5_IJSG_SC_EEEEEEEvNS4_8identityES12_S1C_vS1D_EENS_8epilogue10collective6detail29Sm90TmaWarpSpecializedAdapterINS1G_15DefaultEpilogueISJ_SK_SK_NS1F_6thread17LinearCombinationISJ_Li1EffLNS1K_9ScaleType4KindE0ELNS_15FloatRoundStyleE2ESJ_EENS1_15EpilogueDefaultEEEEEvvEEEEvNT_6ParamsE --------------------------
	.section	.nv.constant0._ZN7cutlass13device_kernelINS_4gemm6kernel13GemmUniversalIN4cute5tupleIJiiiiEEENS1_10collective13CollectiveMmaINS1_34MainloopSm90TmaGmmaWarpSpecializedILi4ENS5_IJNS4_1CILi2EEESB_NSA_ILi1EEEEEENS1_32KernelTmaWarpSpecializedPingpongEEENS5_IJNSA_ILi64EEENSA_ILi128EEESH_EEENS_6half_tENS5_IJlSC_lEEESJ_SK_NS4_8TiledMMAINS4_8MMA_AtomIJNS4_4SM904GMMA26MMA_64x128x16_F32F16F16_SSILNSO_5MajorE0ELSQ_0ELNSO_7ScaleInE1ELSR_1EEEEEENS4_6LayoutINS5_IJSC_SC_SC_EEENS5_IJNSA_ILi0EEESW_SW_EEEEENS5_IJNS4_10UnderscoreESZ_SZ_EEEEENS4_23SM90_TMA_LOAD_MULTICASTENS4_14ComposedLayoutINS4_7SwizzleILi3ELi4ELi3EEENS4_18smem_ptr_flag_bitsILi16EEENSU_INS5_IJNSA_ILi8EEESG_EEENS5_IJSG_SC_EEEEEEEvNS4_8identityES12_S1C_vS1D_EENS_8epilogue10collective6detail29Sm90TmaWarpSpecializedAdapterINS1G_15DefaultEpilogueISJ_SK_SK_NS1F_6thread17LinearCombinationISJ_Li1EffLNS1K_9ScaleType4KindE0ELNS_15FloatRoundStyleE2ESJ_EENS1_15EpilogueDefaultEEEEEvvEEEEvNT_6ParamsE,"a",@progbits
	.sectionflags	@""
	.align	4
.nv.constant0._ZN7cutlass13device_kernelINS_4gemm6kernel13GemmUniversalIN4cute5tupleIJiiiiEEENS1_10collective13CollectiveMmaINS1_34MainloopSm90TmaGmmaWarpSpecializedILi4ENS5_IJNS4_1CILi2EEESB_NSA_ILi1EEEEEENS1_32KernelTmaWarpSpecializedPingpongEEENS5_IJNSA_ILi64EEENSA_ILi128EEESH_EEENS_6half_tENS5_IJlSC_lEEESJ_SK_NS4_8TiledMMAINS4_8MMA_AtomIJNS4_4SM904GMMA26MMA_64x128x16_F32F16F16_SSILNSO_5MajorE0ELSQ_0ELNSO_7ScaleInE1ELSR_1EEEEEENS4_6LayoutINS5_IJSC_SC_SC_EEENS5_IJNSA_ILi0EEESW_SW_EEEEENS5_IJNS4_10UnderscoreESZ_SZ_EEEEENS4_23SM90_TMA_LOAD_MULTICASTENS4_14ComposedLayoutINS4_7SwizzleILi3ELi4ELi3EEENS4_18smem_ptr_flag_bitsILi16EEENSU_INS5_IJNSA_ILi8EEESG_EEENS5_IJSG_SC_EEEEEEEvNS4_8identityES12_S1C_vS1D_EENS_8epilogue10collective6detail29Sm90TmaWarpSpecializedAdapterINS1G_15DefaultEpilogueISJ_SK_SK_NS1F_6thread17LinearCombinationISJ_Li1EffLNS1K_9ScaleType4KindE0ELNS_15FloatRoundStyleE2ESJ_EENS1_15EpilogueDefaultEEEEEvvEEEEvNT_6ParamsE:
	.zero		1664


//--------------------- SYMBOLS --------------------------

	.type		.nv.reservedSmem.offset0,@object
	.size		.nv.reservedSmem.offset0,0x4
	.type		__assertfail,@function
